	.target	sm_100a

	.elftype	@"ET_EXEC"


//--------------------- .note.nv.tkinfo           --------------------------
	.section	.note.nv.tkinfo,"",@"SHT_NOTE"
	.sectionflags	@"SHF_NOTE_NV_TKINFO"
	.tkinfo
        /*0018*/ 	.word	0x00000002
        /*0030*/ 	.string	""
        /*0030*/ 	.string	"ptxas"
        /*0030*/ 	.string	"Cuda compilation tools, release 13.0, V13.0.88"
        /*0030*/ 	.string	"Build cuda_13.0.r13.0/compiler.36424714_0"
        /*0030*/ 	.string	"-arch sm_100a -m 64 "



//--------------------- .note.nv.cuinfo           --------------------------
	.section	.note.nv.cuinfo,"",@"SHT_NOTE"
	.sectionflags	@"SHF_NOTE_NV_CUINFO"
        /*0018*/ 	.short	0x0002
        /*001a*/ 	.short	0x0064
        /*001c*/ 	.short	0x0082
	.zero		2


//--------------------- .nv.info                  --------------------------
	.section	.nv.info,"",@"SHT_CUDA_INFO"
	.align	4


	//----- nvinfo : EIATTR_REGCOUNT
	.align		4
        /*0000*/ 	.byte	0x04, 0x2f
        /*0002*/ 	.short	(.L_19 - .L_18)
	.align		4
.L_18:
        /*0004*/ 	.word	index@(_ZN7cutlass13device_kernelINS_4gemm6kernel13GemmUniversalIN4cute5tupleIJiiiiEEENS1_10collective13CollectiveMmaINS1_35MainloopSm100TmaUmmaWarpSpecializedILi18ELi2ELi4ENS5_IJNS4_1CILi2EEENSA_ILi1EEESC_EEEEENS5_IJNSA_ILi256EEENSA_ILi96EEENSA_ILi32EEEEEENS_6half_tENS5_IJlSC_lEEESJ_SK_NS4_8TiledMMAINS4_8MMA_AtomIJNS4_26SM100_MMA_F16BF16_2x1SM_SSISJ_SJ_fLi256ELi96ELNS4_4UMMA5MajorE0ELSP_0ELNSO_7ScaleInE0ELSQ_0EEEEEENS4_6LayoutINS5_IJSC_SC_SC_EEENS5_IJNSA_ILi0EEESV_SV_EEEEENS5_IJNS4_10UnderscoreESY_SY_EEEEENS4_18SM100_TMA_2SM_LOADENS4_14ComposedLayoutINS4_7SwizzleILi2ELi4ELi3EEENS4_18smem_ptr_flag_bitsILi16EEENST_INS5_IJNSA_ILi8EEESH_EEENS5_IJSH_SC_EEEEEEEvNS4_8identityES11_S1B_vS1C_EENS_8epilogue10collective18CollectiveEpilogueINS1E_23Sm100TmaWarpSpecializedILi3ELi2ELi32ELb1ELb0EEEJNS5_IJNSA_ILi128EEESG_SH_EEENS5_IJNST_IS1J_SC_EENST_ISH_SC_EEEEESJ_SK_SJ_SK_NS1E_6fusion15FusionCallbacksIS1I_NS1O_17LinearCombinationISJ_fSJ_fLNS_15FloatRoundStyleE2EEES1K_S1N_JEEENS4_5SM1004TMEM4LOAD26SM100_TMEM_LOAD_32dp32b32xENS4_13SM90_TMA_LOADES1B_NS4_39AutoVectorizingCopyWithAssumedAlignmentILi128EEENS4_14SM90_TMA_STOREES1B_S20_S20_EEEvvEEEEvNT_6ParamsE)
        /*0008*/ 	.word	0x00000073


	//----- nvinfo : EIATTR_FRAME_SIZE
	.align		4
.L_19:
        /*000c*/ 	.byte	0x04, 0x11
        /*000e*/ 	.short	(.L_21 - .L_20)
	.align		4
.L_20:
        /*0010*/ 	.word	index@($__internal_2_$__cuda_sm10x_tcgen05_guardrail_trap_unallocated_columns_being_dealloced)
        /*0014*/ 	.word	0x00000000


	//----- nvinfo : EIATTR_FRAME_SIZE
	.align		4
.L_21:
        /*0018*/ 	.byte	0x04, 0x11
        /*001a*/ 	.short	(.L_23 - .L_22)
	.align		4
.L_22:
        /*001c*/ 	.word	index@($__internal_1_$__cuda_sm10x_tcgen05_guardrail_trap_phase_invalid_during_alloc)
        /*0020*/ 	.word	0x00000000


	//----- nvinfo : EIATTR_FRAME_SIZE
	.align		4
.L_23:
        /*0024*/ 	.byte	0x04, 0x11
        /*0026*/ 	.short	(.L_25 - .L_24)
	.align		4
.L_24:
        /*0028*/ 	.word	index@($__internal_0_$__cuda_sm10x_tcgen05_guardrail_trap_col_being_dealloced_not_returned_by_alloc)
        /*002c*/ 	.word	0x00000000


	//----- nvinfo : EIATTR_FRAME_SIZE
	.align		4
.L_25:
        /*0030*/ 	.byte	0x04, 0x11
        /*0032*/ 	.short	(.L_27 - .L_26)
	.align		4
.L_26:
        /*0034*/ 	.word	index@(_ZN7cutlass13device_kernelINS_4gemm6kernel13GemmUniversalIN4cute5tupleIJiiiiEEENS1_10collective13CollectiveMmaINS1_35MainloopSm100TmaUmmaWarpSpecializedILi18ELi2ELi4ENS5_IJNS4_1CILi2EEENSA_ILi1EEESC_EEEEENS5_IJNSA_ILi256EEENSA_ILi96EEENSA_ILi32EEEEEENS_6half_tENS5_IJlSC_lEEESJ_SK_NS4_8TiledMMAINS4_8MMA_AtomIJNS4_26SM100_MMA_F16BF16_2x1SM_SSISJ_SJ_fLi256ELi96ELNS4_4UMMA5MajorE0ELSP_0ELNSO_7ScaleInE0ELSQ_0EEEEEENS4_6LayoutINS5_IJSC_SC_SC_EEENS5_IJNSA_ILi0EEESV_SV_EEEEENS5_IJNS4_10UnderscoreESY_SY_EEEEENS4_18SM100_TMA_2SM_LOADENS4_14ComposedLayoutINS4_7SwizzleILi2ELi4ELi3EEENS4_18smem_ptr_flag_bitsILi16EEENST_INS5_IJNSA_ILi8EEESH_EEENS5_IJSH_SC_EEEEEEEvNS4_8identityES11_S1B_vS1C_EENS_8epilogue10collective18CollectiveEpilogueINS1E_23Sm100TmaWarpSpecializedILi3ELi2ELi32ELb1ELb0EEEJNS5_IJNSA_ILi128EEESG_SH_EEENS5_IJNST_IS1J_SC_EENST_ISH_SC_EEEEESJ_SK_SJ_SK_NS1E_6fusion15FusionCallbacksIS1I_NS1O_17LinearCombinationISJ_fSJ_fLNS_15FloatRoundStyleE2EEES1K_S1N_JEEENS4_5SM1004TMEM4LOAD26SM100_TMEM_LOAD_32dp32b32xENS4_13SM90_TMA_LOADES1B_NS4_39AutoVectorizingCopyWithAssumedAlignmentILi128EEENS4_14SM90_TMA_STOREES1B_S20_S20_EEEvvEEEEvNT_6ParamsE)
        /*0038*/ 	.word	0x00000000


	//----- nvinfo : EIATTR_MIN_STACK_SIZE
	.align		4
.L_27:
        /*003c*/ 	.byte	0x04, 0x12
        /*003e*/ 	.short	(.L_29 - .L_28)
	.align		4
.L_28:
        /*0040*/ 	.word	index@(_ZN7cutlass13device_kernelINS_4gemm6kernel13GemmUniversalIN4cute5tupleIJiiiiEEENS1_10collective13CollectiveMmaINS1_35MainloopSm100TmaUmmaWarpSpecializedILi18ELi2ELi4ENS5_IJNS4_1CILi2EEENSA_ILi1EEESC_EEEEENS5_IJNSA_ILi256EEENSA_ILi96EEENSA_ILi32EEEEEENS_6half_tENS5_IJlSC_lEEESJ_SK_NS4_8TiledMMAINS4_8MMA_AtomIJNS4_26SM100_MMA_F16BF16_2x1SM_SSISJ_SJ_fLi256ELi96ELNS4_4UMMA5MajorE0ELSP_0ELNSO_7ScaleInE0ELSQ_0EEEEEENS4_6LayoutINS5_IJSC_SC_SC_EEENS5_IJNSA_ILi0EEESV_SV_EEEEENS5_IJNS4_10UnderscoreESY_SY_EEEEENS4_18SM100_TMA_2SM_LOADENS4_14ComposedLayoutINS4_7SwizzleILi2ELi4ELi3EEENS4_18smem_ptr_flag_bitsILi16EEENST_INS5_IJNSA_ILi8EEESH_EEENS5_IJSH_SC_EEEEEEEvNS4_8identityES11_S1B_vS1C_EENS_8epilogue10collective18CollectiveEpilogueINS1E_23Sm100TmaWarpSpecializedILi3ELi2ELi32ELb1ELb0EEEJNS5_IJNSA_ILi128EEESG_SH_EEENS5_IJNST_IS1J_SC_EENST_ISH_SC_EEEEESJ_SK_SJ_SK_NS1E_6fusion15FusionCallbacksIS1I_NS1O_17LinearCombinationISJ_fSJ_fLNS_15FloatRoundStyleE2EEES1K_S1N_JEEENS4_5SM1004TMEM4LOAD26SM100_TMEM_LOAD_32dp32b32xENS4_13SM90_TMA_LOADES1B_NS4_39AutoVectorizingCopyWithAssumedAlignmentILi128EEENS4_14SM90_TMA_STOREES1B_S20_S20_EEEvvEEEEvNT_6ParamsE)
        /*0044*/ 	.word	0x00000000
.L_29:


//--------------------- .nv.compat                --------------------------
	.section	.nv.compat,"",@"SHT_CUDA_COMPAT_INFO"
	.align	4
        /*0000*/ 	.byte	0x02, 0x09, 0x01, 0x00, 0x02, 0x02, 0x02, 0x00, 0x02, 0x05, 0x05, 0x00, 0x03, 0x07, 0x01, 0x01
        /*0010*/ 	.byte	0x02, 0x03, 0x01, 0x00, 0x02, 0x06, 0x01, 0x00, 0x04, 0x0b, 0x08, 0x00, 0x09, 0x00, 0x00, 0x00
        /*0020*/ 	.byte	0x00, 0x00, 0x00, 0x00


//--------------------- .nv.info._ZN7cutlass13device_kernelINS_4gemm6kernel13GemmUniversalIN4cute5tupleIJiiiiEEENS1_10collective13CollectiveMmaINS1_35MainloopSm100TmaUmmaWarpSpecializedILi18ELi2ELi4ENS5_IJNS4_1CILi2EEENSA_ILi1EEESC_EEEEENS5_IJNSA_ILi256EEENSA_ILi96EEENSA_ILi32EEEEEENS_6half_tENS5_IJlSC_lEEESJ_SK_NS4_8TiledMMAINS4_8MMA_AtomIJNS4_26SM100_MMA_F16BF16_2x1SM_SSISJ_SJ_fLi256ELi96ELNS4_4UMMA5MajorE0ELSP_0ELNSO_7ScaleInE0ELSQ_0EEEEEENS4_6LayoutINS5_IJSC_SC_SC_EEENS5_IJNSA_ILi0EEESV_SV_EEEEENS5_IJNS4_10UnderscoreESY_SY_EEEEENS4_18SM100_TMA_2SM_LOADENS4_14ComposedLayoutINS4_7SwizzleILi2ELi4ELi3EEENS4_18smem_ptr_flag_bitsILi16EEENST_INS5_IJNSA_ILi8EEESH_EEENS5_IJSH_SC_EEEEEEEvNS4_8identityES11_S1B_vS1C_EENS_8epilogue10collective18CollectiveEpilogueINS1E_23Sm100TmaWarpSpecializedILi3ELi2ELi32ELb1ELb0EEEJNS5_IJNSA_ILi128EEESG_SH_EEENS5_IJNST_IS1J_SC_EENST_ISH_SC_EEEEESJ_SK_SJ_SK_NS1E_6fusion15FusionCallbacksIS1I_NS1O_17LinearCombinationISJ_fSJ_fLNS_15FloatRoundStyleE2EEES1K_S1N_JEEENS4_5SM1004TMEM4LOAD26SM100_TMEM_LOAD_32dp32b32xENS4_13SM90_TMA_LOADES1B_NS4_39AutoVectorizingCopyWithAssumedAlignmentILi128EEENS4_14SM90_TMA_STOREES1B_S20_S20_EEEvvEEEEvNT_6ParamsE --------------------------
	.section	.nv.info._ZN7cutlass13device_kernelINS_4gemm6kernel13GemmUniversalIN4cute5tupleIJiiiiEEENS1_10collective13CollectiveMmaINS1_35MainloopSm100TmaUmmaWarpSpecializedILi18ELi2ELi4ENS5_IJNS4_1CILi2EEENSA_ILi1EEESC_EEEEENS5_IJNSA_ILi256EEENSA_ILi96EEENSA_ILi32EEEEEENS_6half_tENS5_IJlSC_lEEESJ_SK_NS4_8TiledMMAINS4_8MMA_AtomIJNS4_26SM100_MMA_F16BF16_2x1SM_SSISJ_SJ_fLi256ELi96ELNS4_4UMMA5MajorE0ELSP_0ELNSO_7ScaleInE0ELSQ_0EEEEEENS4_6LayoutINS5_IJSC_SC_SC_EEENS5_IJNSA_ILi0EEESV_SV_EEEEENS5_IJNS4_10UnderscoreESY_SY_EEEEENS4_18SM100_TMA_2SM_LOADENS4_14ComposedLayoutINS4_7SwizzleILi2ELi4ELi3EEENS4_18smem_ptr_flag_bitsILi16EEENST_INS5_IJNSA_ILi8EEESH_EEENS5_IJSH_SC_EEEEEEEvNS4_8identityES11_S1B_vS1C_EENS_8epilogue10collective18CollectiveEpilogueINS1E_23Sm100TmaWarpSpecializedILi3ELi2ELi32ELb1ELb0EEEJNS5_IJNSA_ILi128EEESG_SH_EEENS5_IJNST_IS1J_SC_EENST_ISH_SC_EEEEESJ_SK_SJ_SK_NS1E_6fusion15FusionCallbacksIS1I_NS1O_17LinearCombinationISJ_fSJ_fLNS_15FloatRoundStyleE2EEES1K_S1N_JEEENS4_5SM1004TMEM4LOAD26SM100_TMEM_LOAD_32dp32b32xENS4_13SM90_TMA_LOADES1B_NS4_39AutoVectorizingCopyWithAssumedAlignmentILi128EEENS4_14SM90_TMA_STOREES1B_S20_S20_EEEvvEEEEvNT_6ParamsE,"",@"SHT_CUDA_INFO"
	.sectionflags	@""
	.align	4


	//----- nvinfo : EIATTR_CUDA_API_VERSION
	.align		4
        /*0000*/ 	.byte	0x04, 0x37
        /*0002*/ 	.short	(.L_31 - .L_30)
.L_30:
        /*0004*/ 	.word	0x00000082


	//----- nvinfo : EIATTR_KPARAM_INFO
	.align		4
.L_31:
        /*0008*/ 	.byte	0x04, 0x17
        /*000a*/ 	.short	(.L_33 - .L_32)
.L_32:
        /*000c*/ 	.word	0x00000000
        /*0010*/ 	.short	0x0000
        /*0012*/ 	.short	0x0000
        /*0014*/ 	.byte	0x00, 0xf0, 0x01, 0x20


	//----- nvinfo : EIATTR_AT_ENTRY_FRAGMENTS
	.align		4
.L_33:
        /*0018*/ 	.byte	0x04, 0x4f
        /*001a*/ 	.short	(.L_35 - .L_34)


	//   ....[0]....
.L_34:
        /*001c*/ 	.word	0x00000007


	//----- nvinfo : EIATTR_RESERVED_SMEM_USED
	.align		4
.L_35:
        /*0020*/ 	.byte	0x01, 0x41
	.zero		2


	//----- nvinfo : EIATTR_SPARSE_MMA_MASK
	.align		4
        /*0024*/ 	.byte	0x03, 0x50
        /*0026*/ 	.short	0x0000


	//----- nvinfo : EIATTR_TCGEN05_2CTA_USED
	.align		4
        /*0028*/ 	.byte	0x01, 0x52
	.zero		2


	//----- nvinfo : EIATTR_MAXREG_COUNT
	.align		4
        /*002c*/ 	.byte	0x03, 0x1b
        /*002e*/ 	.short	0x00ff


	//----- nvinfo : EIATTR_NUM_BARRIERS
	.align		4
        /*0030*/ 	.byte	0x02, 0x4c
        /*0032*/ 	.byte	0x07
	.zero		1


	//----- nvinfo : EIATTR_EXTERNS
	.align		4
        /*0034*/ 	.byte	0x04, 0x0f
        /*0036*/ 	.short	(.L_37 - .L_36)


	//   ....[0]....
	.align		4
.L_36:
        /*0038*/ 	.word	index@(__assertfail)


	//----- nvinfo : EIATTR_MERCURY_ISA_VERSION
	.align		4
.L_37:
        /*003c*/ 	.byte	0x03, 0x5f
        /*003e*/ 	.short	0x0101


	//----- nvinfo : EIATTR_INT_WARP_WIDE_INSTR_OFFSETS
	.align		4
        /*0040*/ 	.byte	0x04, 0x31
        /*0042*/ 	.short	(.L_39 - .L_38)


	//   ....[0]....
.L_38:
        /*0044*/ 	.word	0x00000ee0


	//   ....[1]....
        /*0048*/ 	.word	0x00000f80


	//   ....[2]....
        /*004c*/ 	.word	0x000022d0


	//   ....[3]....
        /*0050*/ 	.word	0x000048a0


	//   ....[4]....
        /*0054*/ 	.word	0x000048d0


	//   ....[5]....
        /*0058*/ 	.word	0x00004920


	//   ....[6]....
        /*005c*/ 	.word	0x00005230


	//   ....[7]....
        /*0060*/ 	.word	0x00005290


	//   ....[8]....
        /*0064*/ 	.word	0x00005390


	//   ....[9]....
        /*0068*/ 	.word	0x00005420


	//   ....[10]....
        /*006c*/ 	.word	0x000055f0


	//   ....[11]....
        /*0070*/ 	.word	0x00005750


	//----- nvinfo : EIATTR_COOP_GROUP_MASK_REGIDS
	.align		4
.L_39:
        /*0074*/ 	.byte	0x04, 0x29
        /*0076*/ 	.short	(.L_41 - .L_40)


	//   ....[0]....
.L_40:
        /*0078*/ 	.word	0xffffffff


	//   ....[1]....
        /*007c*/ 	.word	0xffffffff


	//   ....[2]....
        /*0080*/ 	.word	0xffffffff


	//   ....[3]....
        /*0084*/ 	.word	0xffffffff


	//   ....[4]....
        /*0088*/ 	.word	0xffffffff


	//   ....[5]....
        /*008c*/ 	.word	0xffffffff


	//   ....[6]....
        /*0090*/ 	.word	0xffffffff


	//   ....[7]....
        /*0094*/ 	.word	0xffffffff


	//   ....[8]....
        /*0098*/ 	.word	0xffffffff


	//   ....[9]....
        /*009c*/ 	.word	0xffffffff


	//   ....[10]....
        /*00a0*/ 	.word	0xffffffff


	//   ....[11]....
        /*00a4*/ 	.word	0xffffffff


	//   ....[12]....
        /*00a8*/ 	.word	0xffffffff


	//   ....[13]....
        /*00ac*/ 	.word	0xffffffff


	//----- nvinfo : EIATTR_COOP_GROUP_INSTR_OFFSETS
	.align		4
.L_41:
        /*00b0*/ 	.byte	0x04, 0x28
        /*00b2*/ 	.short	(.L_43 - .L_42)


	//   ....[0]....
.L_42:
        /*00b4*/ 	.word	0x000000c0


	//   ....[1]....
        /*00b8*/ 	.word	0x00000500


	//   ....[2]....
        /*00bc*/ 	.word	0x00000870


	//   ....[3]....
        /*00c0*/ 	.word	0x000009e0


	//   ....[4]....
        /*00c4*/ 	.word	0x00000ad0


	//   ....[5]....
        /*00c8*/ 	.word	0x00000c30


	//   ....[6]....
        /*00cc*/ 	.word	0x00000dc0


	//   ....[7]....
        /*00d0*/ 	.word	0x00001000


	//   ....[8]....
        /*00d4*/ 	.word	0x000021b0


	//   ....[9]....
        /*00d8*/ 	.word	0x00003770


	//   ....[10]....
        /*00dc*/ 	.word	0x00003c40


	//   ....[11]....
        /*00e0*/ 	.word	0x00003c70


	//   ....[12]....
        /*00e4*/ 	.word	0x000047c0


	//   ....[13]....
        /*00e8*/ 	.word	0x000049c0


	//----- nvinfo : EIATTR_VRC_CTA_INIT_COUNT
	.align		4
.L_43:
        /*00ec*/ 	.byte	0x02, 0x4a
        /*00ee*/ 	.byte	0x80
	.zero		1


	//----- nvinfo : EIATTR_SYSCALL_OFFSETS
	.align		4
        /*00f0*/ 	.byte	0x04, 0x46
        /*00f2*/ 	.short	(.L_45 - .L_44)


	//   ....[0]....
.L_44:
        /*00f4*/ 	.word	0x000061b0


	//   ....[1]....
        /*00f8*/ 	.word	0x000062a0


	//   ....[2]....
        /*00fc*/ 	.word	0x00006a10


	//   ....[3]....
        /*0100*/ 	.word	0x000076a0


	//   ....[4]....
        /*0104*/ 	.word	0x00008310


	//----- nvinfo : EIATTR_MBARRIER_INSTR_OFFSETS
	.align		4
.L_45:
        /*0108*/ 	.byte	0x04, 0x39
        /*010a*/ 	.short	(.L_47 - .L_46)


	//   ....[0]....
.L_46:
        /*010c*/ 	.word	0x00000610
        /*0110*/ 	.word	0x000000ff
        /*0114*/ 	.word	0x00000000
        /*0118*/ 	.short	0x0100
        /*011a*/ 	.byte	0x05
	.zero		1


	//   ....[1]....
        /*011c*/ 	.word	0x00000620
        /*0120*/ 	.word	0x000000ff
        /*0124*/ 	.word	0x00000090
        /*0128*/ 	.short	0x0100
        /*012a*/ 	.byte	0x05
	.zero		1


	//   ....[2]....
        /*012c*/ 	.word	0x00000630
        /*0130*/ 	.word	0x000000ff
        /*0134*/ 	.word	0x00000008
        /*0138*/ 	.short	0x0100
        /*013a*/ 	.byte	0x05
	.zero		1


	//   ....[3]....
        /*013c*/ 	.word	0x00000640
        /*0140*/ 	.word	0x000000ff
        /*0144*/ 	.word	0x00000098
        /*0148*/ 	.short	0x0100
        /*014a*/ 	.byte	0x05
	.zero		1


	//   ....[4]....
        /*014c*/ 	.word	0x00000650
        /*0150*/ 	.word	0x000000ff
        /*0154*/ 	.word	0x00000010
        /*0158*/ 	.short	0x0100
        /*015a*/ 	.byte	0x05
	.zero		1


	//   ....[5]....
        /*015c*/ 	.word	0x00000660
        /*0160*/ 	.word	0x000000ff
        /*0164*/ 	.word	0x000000a0
        /*0168*/ 	.short	0x0100
        /*016a*/ 	.byte	0x05
	.zero		1


	//   ....[6]....
        /*016c*/ 	.word	0x00000670
        /*0170*/ 	.word	0x000000ff
        /*0174*/ 	.word	0x00000018
        /*0178*/ 	.short	0x0100
        /*017a*/ 	.byte	0x05
	.zero		1


	//   ....[7]....
        /*017c*/ 	.word	0x00000680
        /*0180*/ 	.word	0x000000ff
        /*0184*/ 	.word	0x000000a8
        /*0188*/ 	.short	0x0100
        /*018a*/ 	.byte	0x05
	.zero		1


	//   ....[8]....
        /*018c*/ 	.word	0x00000690
        /*0190*/ 	.word	0x000000ff
        /*0194*/ 	.word	0x00000020
        /*0198*/ 	.short	0x0100
        /*019a*/ 	.byte	0x05
	.zero		1


	//   ....[9]....
        /*019c*/ 	.word	0x000006a0
        /*01a0*/ 	.word	0x000000ff
        /*01a4*/ 	.word	0x000000b0
        /*01a8*/ 	.short	0x0100
        /*01aa*/ 	.byte	0x05
	.zero		1


	//   ....[10]....
        /*01ac*/ 	.word	0x000006b0
        /*01b0*/ 	.word	0x000000ff
        /*01b4*/ 	.word	0x00000028
        /*01b8*/ 	.short	0x0100
        /*01ba*/ 	.byte	0x05
	.zero		1


	//   ....[11]....
        /*01bc*/ 	.word	0x000006c0
        /*01c0*/ 	.word	0x000000ff
        /*01c4*/ 	.word	0x000000b8
        /*01c8*/ 	.short	0x0100
        /*01ca*/ 	.byte	0x05
	.zero		1


	//   ....[12]....
        /*01cc*/ 	.word	0x000006d0
        /*01d0*/ 	.word	0x000000ff
        /*01d4*/ 	.word	0x00000030
        /*01d8*/ 	.short	0x0100
        /*01da*/ 	.byte	0x05
	.zero		1


	//   ....[13]....
        /*01dc*/ 	.word	0x000006e0
        /*01e0*/ 	.word	0x000000ff
        /*01e4*/ 	.word	0x000000c0
        /*01e8*/ 	.short	0x0100
        /*01ea*/ 	.byte	0x05
	.zero		1


	//   ....[14]....
        /*01ec*/ 	.word	0x000006f0
        /*01f0*/ 	.word	0x000000ff
        /*01f4*/ 	.word	0x00000038
        /*01f8*/ 	.short	0x0100
        /*01fa*/ 	.byte	0x05
	.zero		1


	//   ....[15]....
        /*01fc*/ 	.word	0x00000700
        /*0200*/ 	.word	0x000000ff
        /*0204*/ 	.word	0x000000c8
        /*0208*/ 	.short	0x0100
        /*020a*/ 	.byte	0x05
	.zero		1


	//   ....[16]....
        /*020c*/ 	.word	0x00000710
        /*0210*/ 	.word	0x000000ff
        /*0214*/ 	.word	0x00000040
        /*0218*/ 	.short	0x0100
        /*021a*/ 	.byte	0x05
	.zero		1


	//   ....[17]....
        /*021c*/ 	.word	0x00000720
        /*0220*/ 	.word	0x000000ff
        /*0224*/ 	.word	0x000000d0
        /*0228*/ 	.short	0x0100
        /*022a*/ 	.byte	0x05
	.zero		1


	//   ....[18]....
        /*022c*/ 	.word	0x00000730
        /*0230*/ 	.word	0x000000ff
        /*0234*/ 	.word	0x00000048
        /*0238*/ 	.short	0x0100
        /*023a*/ 	.byte	0x05
	.zero		1


	//   ....[19]....
        /*023c*/ 	.word	0x00000740
        /*0240*/ 	.word	0x000000ff
        /*0244*/ 	.word	0x000000d8
        /*0248*/ 	.short	0x0100
        /*024a*/ 	.byte	0x05
	.zero		1


	//   ....[20]....
        /*024c*/ 	.word	0x00000750
        /*0250*/ 	.word	0x000000ff
        /*0254*/ 	.word	0x00000050
        /*0258*/ 	.short	0x0100
        /*025a*/ 	.byte	0x05
	.zero		1


	//   ....[21]....
        /*025c*/ 	.word	0x00000760
        /*0260*/ 	.word	0x000000ff
        /*0264*/ 	.word	0x000000e0
        /*0268*/ 	.short	0x0100
        /*026a*/ 	.byte	0x05
	.zero		1


	//   ....[22]....
        /*026c*/ 	.word	0x00000770
        /*0270*/ 	.word	0x000000ff
        /*0274*/ 	.word	0x00000058
        /*0278*/ 	.short	0x0100
        /*027a*/ 	.byte	0x05
	.zero		1


	//   ....[23]....
        /*027c*/ 	.word	0x00000780
        /*0280*/ 	.word	0x000000ff
        /*0284*/ 	.word	0x000000e8
        /*0288*/ 	.short	0x0100
        /*028a*/ 	.byte	0x05
	.zero		1


	//   ....[24]....
        /*028c*/ 	.word	0x00000790
        /*0290*/ 	.word	0x000000ff
        /*0294*/ 	.word	0x00000060
        /*0298*/ 	.short	0x0100
        /*029a*/ 	.byte	0x05
	.zero		1


	//   ....[25]....
        /*029c*/ 	.word	0x000007a0
        /*02a0*/ 	.word	0x000000ff
        /*02a4*/ 	.word	0x000000f0
        /*02a8*/ 	.short	0x0100
        /*02aa*/ 	.byte	0x05
	.zero		1


	//   ....[26]....
        /*02ac*/ 	.word	0x000007b0
        /*02b0*/ 	.word	0x000000ff
        /*02b4*/ 	.word	0x00000068
        /*02b8*/ 	.short	0x0100
        /*02ba*/ 	.byte	0x05
	.zero		1


	//   ....[27]....
        /*02bc*/ 	.word	0x000007c0
        /*02c0*/ 	.word	0x000000ff
        /*02c4*/ 	.word	0x000000f8
        /*02c8*/ 	.short	0x0100
        /*02ca*/ 	.byte	0x05
	.zero		1


	//   ....[28]....
        /*02cc*/ 	.word	0x000007d0
        /*02d0*/ 	.word	0x000000ff
        /*02d4*/ 	.word	0x00000070
        /*02d8*/ 	.short	0x0100
        /*02da*/ 	.byte	0x05
	.zero		1


	//   ....[29]....
        /*02dc*/ 	.word	0x000007e0
        /*02e0*/ 	.word	0x000000ff
        /*02e4*/ 	.word	0x00000100
        /*02e8*/ 	.short	0x0100
        /*02ea*/ 	.byte	0x05
	.zero		1


	//   ....[30]....
        /*02ec*/ 	.word	0x000007f0
        /*02f0*/ 	.word	0x000000ff
        /*02f4*/ 	.word	0x00000078
        /*02f8*/ 	.short	0x0100
        /*02fa*/ 	.byte	0x05
	.zero		1


	//   ....[31]....
        /*02fc*/ 	.word	0x00000800
        /*0300*/ 	.word	0x000000ff
        /*0304*/ 	.word	0x00000108
        /*0308*/ 	.short	0x0100
        /*030a*/ 	.byte	0x05
	.zero		1


	//   ....[32]....
        /*030c*/ 	.word	0x00000810
        /*0310*/ 	.word	0x000000ff
        /*0314*/ 	.word	0x00000080
        /*0318*/ 	.short	0x0100
        /*031a*/ 	.byte	0x05
	.zero		1


	//   ....[33]....
        /*031c*/ 	.word	0x00000820
        /*0320*/ 	.word	0x000000ff
        /*0324*/ 	.word	0x00000110
        /*0328*/ 	.short	0x0100
        /*032a*/ 	.byte	0x05
	.zero		1


	//   ....[34]....
        /*032c*/ 	.word	0x00000830
        /*0330*/ 	.word	0x000000ff
        /*0334*/ 	.word	0x00000088
        /*0338*/ 	.short	0x0100
        /*033a*/ 	.byte	0x05
	.zero		1


	//   ....[35]....
        /*033c*/ 	.word	0x00000840
        /*0340*/ 	.word	0x000000ff
        /*0344*/ 	.word	0x00000118
        /*0348*/ 	.short	0x0100
        /*034a*/ 	.byte	0x05
	.zero		1


	//   ....[36]....
        /*034c*/ 	.word	0x00000970
        /*0350*/ 	.word	0x000000ff
        /*0354*/ 	.word	0x00000120
        /*0358*/ 	.short	0x0100
        /*035a*/ 	.byte	0x06
	.zero		1


	//   ....[37]....
        /*035c*/ 	.word	0x00000980
        /*0360*/ 	.word	0x000000ff
        /*0364*/ 	.word	0x00000138
        /*0368*/ 	.short	0x0100
        /*036a*/ 	.byte	0x06
	.zero		1


	//   ....[38]....
        /*036c*/ 	.word	0x00000990
        /*0370*/ 	.word	0x000000ff
        /*0374*/ 	.word	0x00000128
        /*0378*/ 	.short	0x0100
        /*037a*/ 	.byte	0x06
	.zero		1


	//   ....[39]....
        /*037c*/ 	.word	0x000009a0
        /*0380*/ 	.word	0x000000ff
        /*0384*/ 	.word	0x00000140
        /*0388*/ 	.short	0x0100
        /*038a*/ 	.byte	0x06
	.zero		1


	//   ....[40]....
        /*038c*/ 	.word	0x000009b0
        /*0390*/ 	.word	0x000000ff
        /*0394*/ 	.word	0x00000130
        /*0398*/ 	.short	0x0100
        /*039a*/ 	.byte	0x06
	.zero		1


	//   ....[41]....
        /*039c*/ 	.word	0x000009c0
        /*03a0*/ 	.word	0x000000ff
        /*03a4*/ 	.word	0x00000148
        /*03a8*/ 	.short	0x0100
        /*03aa*/ 	.byte	0x06
	.zero		1


	//   ....[42]....
        /*03ac*/ 	.word	0x00000aa0
        /*03b0*/ 	.word	0x000000ff
        /*03b4*/ 	.word	0x00000150
        /*03b8*/ 	.short	0x0100
        /*03ba*/ 	.byte	0x05
	.zero		1


	//   ....[43]....
        /*03bc*/ 	.word	0x00000ab0
        /*03c0*/ 	.word	0x000000ff
        /*03c4*/ 	.word	0x00000158
        /*03c8*/ 	.short	0x0100
        /*03ca*/ 	.byte	0x05
	.zero		1


	//   ....[44]....
        /*03cc*/ 	.word	0x00000be0
        /*03d0*/ 	.word	0x000000ff
        /*03d4*/ 	.word	0x00000160
        /*03d8*/ 	.short	0x0100
        /*03da*/ 	.byte	0x05
	.zero		1


	//   ....[45]....
        /*03dc*/ 	.word	0x00000bf0
        /*03e0*/ 	.word	0x000000ff
        /*03e4*/ 	.word	0x00000170
        /*03e8*/ 	.short	0x0100
        /*03ea*/ 	.byte	0x05
	.zero		1


	//   ....[46]....
        /*03ec*/ 	.word	0x00000c00
        /*03f0*/ 	.word	0x000000ff
        /*03f4*/ 	.word	0x00000168
        /*03f8*/ 	.short	0x0100
        /*03fa*/ 	.byte	0x05
	.zero		1


	//   ....[47]....
        /*03fc*/ 	.word	0x00000c10
        /*0400*/ 	.word	0x000000ff
        /*0404*/ 	.word	0x00000178
        /*0408*/ 	.short	0x0100
        /*040a*/ 	.byte	0x05
	.zero		1


	//   ....[48]....
        /*040c*/ 	.word	0x00000d30
        /*0410*/ 	.word	0x000000ff
        /*0414*/ 	.word	0x00000180
        /*0418*/ 	.short	0x0100
        /*041a*/ 	.byte	0x06
	.zero		1


	//   ....[49]....
        /*041c*/ 	.word	0x00000d40
        /*0420*/ 	.word	0x000000ff
        /*0424*/ 	.word	0x000001a0
        /*0428*/ 	.short	0x0100
        /*042a*/ 	.byte	0x06
	.zero		1


	//   ....[50]....
        /*042c*/ 	.word	0x00000d50
        /*0430*/ 	.word	0x000000ff
        /*0434*/ 	.word	0x00000188
        /*0438*/ 	.short	0x0100
        /*043a*/ 	.byte	0x06
	.zero		1


	//   ....[51]....
        /*043c*/ 	.word	0x00000d60
        /*0440*/ 	.word	0x000000ff
        /*0444*/ 	.word	0x000001a8
        /*0448*/ 	.short	0x0100
        /*044a*/ 	.byte	0x06
	.zero		1


	//   ....[52]....
        /*044c*/ 	.word	0x00000d70
        /*0450*/ 	.word	0x000000ff
        /*0454*/ 	.word	0x00000190
        /*0458*/ 	.short	0x0100
        /*045a*/ 	.byte	0x06
	.zero		1


	//   ....[53]....
        /*045c*/ 	.word	0x00000d80
        /*0460*/ 	.word	0x000000ff
        /*0464*/ 	.word	0x000001b0
        /*0468*/ 	.short	0x0100
        /*046a*/ 	.byte	0x06
	.zero		1


	//   ....[54]....
        /*046c*/ 	.word	0x00000d90
        /*0470*/ 	.word	0x000000ff
        /*0474*/ 	.word	0x00000198
        /*0478*/ 	.short	0x0100
        /*047a*/ 	.byte	0x06
	.zero		1


	//   ....[55]....
        /*047c*/ 	.word	0x00000da0
        /*0480*/ 	.word	0x000000ff
        /*0484*/ 	.word	0x000001b8
        /*0488*/ 	.short	0x0100
        /*048a*/ 	.byte	0x06
	.zero		1


	//   ....[56]....
        /*048c*/ 	.word	0x00000e90
        /*0490*/ 	.word	0x000000ff
        /*0494*/ 	.word	0x000001c0
        /*0498*/ 	.short	0x0100
        /*049a*/ 	.byte	0x05
	.zero		1


	//   ....[57]....
        /*049c*/ 	.word	0x00000ea0
        /*04a0*/ 	.word	0x000000ff
        /*04a4*/ 	.word	0x000001d0
        /*04a8*/ 	.short	0x0100
        /*04aa*/ 	.byte	0x05
	.zero		1


	//   ....[58]....
        /*04ac*/ 	.word	0x00000eb0
        /*04b0*/ 	.word	0x000000ff
        /*04b4*/ 	.word	0x000001c8
        /*04b8*/ 	.short	0x0100
        /*04ba*/ 	.byte	0x05
	.zero		1


	//   ....[59]....
        /*04bc*/ 	.word	0x00000ec0
        /*04c0*/ 	.word	0x000000ff
        /*04c4*/ 	.word	0x000001d8
        /*04c8*/ 	.short	0x0100
        /*04ca*/ 	.byte	0x05
	.zero		1


	//   ....[60]....
        /*04cc*/ 	.word	0x00000fb0
        /*04d0*/ 	.word	0x000000ff
        /*04d4*/ 	.word	0x000001e0
        /*04d8*/ 	.short	0x0100
        /*04da*/ 	.byte	0x04
	.zero		1


	//   ....[61]....
        /*04dc*/ 	.word	0x000019b0
        /*04e0*/ 	.word	0x00000002
        /*04e4*/ 	.word	0x000001d0
        /*04e8*/ 	.short	0x010a
        /*04ea*/ 	.byte	0xff
	.zero		1


	//   ....[62]....
        /*04ec*/ 	.word	0x000019e0
        /*04f0*/ 	.word	0x00000002
        /*04f4*/ 	.word	0x000001c0
        /*04f8*/ 	.short	0x0101
        /*04fa*/ 	.byte	0xff
	.zero		1


	//   ....[63]....
        /*04fc*/ 	.word	0x00001ac0
        /*0500*/ 	.word	0x000000ff
        /*0504*/ 	.word	0x00000090
        /*0508*/ 	.short	0x010a
        /*050a*/ 	.byte	0x05
	.zero		1


	//   ....[64]....
        /*050c*/ 	.word	0x00001bb0
        /*0510*/ 	.word	0x000000ff
        /*0514*/ 	.word	0x00000090
        /*0518*/ 	.short	0x010a
        /*051a*/ 	.byte	0x21
	.zero		1


	//   ....[65]....
        /*051c*/ 	.word	0x00001d60
        /*0520*/ 	.word	0x000000ff
        /*0524*/ 	.word	0x00000090
        /*0528*/ 	.short	0x010a
        /*052a*/ 	.byte	0x08
	.zero		1


	//   ....[66]....
        /*052c*/ 	.word	0x00001e60
        /*0530*/ 	.word	0x000000ff
        /*0534*/ 	.word	0x00000158
        /*0538*/ 	.short	0x0101
        /*053a*/ 	.byte	0x04
	.zero		1


	//   ....[67]....
        /*053c*/ 	.word	0x00001e80
        /*0540*/ 	.word	0x000000ff
        /*0544*/ 	.word	0x00000090
        /*0548*/ 	.short	0x010a
        /*054a*/ 	.byte	0x05
	.zero		1


	//   ....[68]....
        /*054c*/ 	.word	0x00001f00
        /*0550*/ 	.word	0x000000ff
        /*0554*/ 	.word	0x00000090
        /*0558*/ 	.short	0x010a
        /*055a*/ 	.byte	0x11
	.zero		1


	//   ....[69]....
        /*055c*/ 	.word	0x00002090
        /*0560*/ 	.word	0x000000ff
        /*0564*/ 	.word	0x00000090
        /*0568*/ 	.short	0x010a
        /*056a*/ 	.byte	0x08
	.zero		1


	//   ....[70]....
        /*056c*/ 	.word	0x000021e0
        /*0570*/ 	.word	0x00000002
        /*0574*/ 	.word	0x00000160
        /*0578*/ 	.short	0x010a
        /*057a*/ 	.byte	0xff
	.zero		1


	//   ....[71]....
        /*057c*/ 	.word	0x000022a0
        /*0580*/ 	.word	0x00000002
        /*0584*/ 	.word	0x00000000
        /*0588*/ 	.short	0x0101
        /*058a*/ 	.byte	0xff
	.zero		1


	//   ....[72]....
        /*058c*/ 	.word	0x00002800
        /*0590*/ 	.word	0x000000ff
        /*0594*/ 	.word	0x00000000
        /*0598*/ 	.short	0x010a
        /*059a*/ 	.byte	0x05
	.zero		1


	//   ....[73]....
        /*059c*/ 	.word	0x00002890
        /*05a0*/ 	.word	0x000000ff
        /*05a4*/ 	.word	0x00000000
        /*05a8*/ 	.short	0x010a
        /*05aa*/ 	.byte	0x05
	.zero		1


	//   ....[74]....
        /*05ac*/ 	.word	0x00002920
        /*05b0*/ 	.word	0x000000ff
        /*05b4*/ 	.word	0x00000000
        /*05b8*/ 	.short	0x010a
        /*05ba*/ 	.byte	0x05
	.zero		1


	//   ....[75]....
        /*05bc*/ 	.word	0x000029b0
        /*05c0*/ 	.word	0x000000ff
        /*05c4*/ 	.word	0x00000000
        /*05c8*/ 	.short	0x010a
        /*05ca*/ 	.byte	0x05
	.zero		1


	//   ....[76]....
        /*05cc*/ 	.word	0x00002a40
        /*05d0*/ 	.word	0x000000ff
        /*05d4*/ 	.word	0x00000000
        /*05d8*/ 	.short	0x010a
        /*05da*/ 	.byte	0x05
	.zero		1


	//   ....[77]....
        /*05dc*/ 	.word	0x00002ad0
        /*05e0*/ 	.word	0x000000ff
        /*05e4*/ 	.word	0x00000000
        /*05e8*/ 	.short	0x010a
        /*05ea*/ 	.byte	0x05
	.zero		1


	//   ....[78]....
        /*05ec*/ 	.word	0x00002b60
        /*05f0*/ 	.word	0x000000ff
        /*05f4*/ 	.word	0x00000000
        /*05f8*/ 	.short	0x010a
        /*05fa*/ 	.byte	0x05
	.zero		1


	//   ....[79]....
        /*05fc*/ 	.word	0x00002bf0
        /*0600*/ 	.word	0x000000ff
        /*0604*/ 	.word	0x00000000
        /*0608*/ 	.short	0x010a
        /*060a*/ 	.byte	0x05
	.zero		1


	//   ....[80]....
        /*060c*/ 	.word	0x00002c80
        /*0610*/ 	.word	0x000000ff
        /*0614*/ 	.word	0x00000000
        /*0618*/ 	.short	0x010a
        /*061a*/ 	.byte	0x05
	.zero		1


	//   ....[81]....
        /*061c*/ 	.word	0x00002d10
        /*0620*/ 	.word	0x000000ff
        /*0624*/ 	.word	0x00000000
        /*0628*/ 	.short	0x010a
        /*062a*/ 	.byte	0x05
	.zero		1


	//   ....[82]....
        /*062c*/ 	.word	0x00002da0
        /*0630*/ 	.word	0x000000ff
        /*0634*/ 	.word	0x00000000
        /*0638*/ 	.short	0x010a
        /*063a*/ 	.byte	0x05
	.zero		1


	//   ....[83]....
        /*063c*/ 	.word	0x00002e30
        /*0640*/ 	.word	0x000000ff
        /*0644*/ 	.word	0x00000000
        /*0648*/ 	.short	0x010a
        /*064a*/ 	.byte	0x05
	.zero		1


	//   ....[84]....
        /*064c*/ 	.word	0x00002ec0
        /*0650*/ 	.word	0x000000ff
        /*0654*/ 	.word	0x00000000
        /*0658*/ 	.short	0x010a
        /*065a*/ 	.byte	0x05
	.zero		1


	//   ....[85]....
        /*065c*/ 	.word	0x00002f50
        /*0660*/ 	.word	0x000000ff
        /*0664*/ 	.word	0x00000000
        /*0668*/ 	.short	0x010a
        /*066a*/ 	.byte	0x05
	.zero		1


	//   ....[86]....
        /*066c*/ 	.word	0x00002fe0
        /*0670*/ 	.word	0x000000ff
        /*0674*/ 	.word	0x00000000
        /*0678*/ 	.short	0x010a
        /*067a*/ 	.byte	0x05
	.zero		1


	//   ....[87]....
        /*067c*/ 	.word	0x00003070
        /*0680*/ 	.word	0x000000ff
        /*0684*/ 	.word	0x00000000
        /*0688*/ 	.short	0x010a
        /*068a*/ 	.byte	0x05
	.zero		1


	//   ....[88]....
        /*068c*/ 	.word	0x00003100
        /*0690*/ 	.word	0x000000ff
        /*0694*/ 	.word	0x00000000
        /*0698*/ 	.short	0x010a
        /*069a*/ 	.byte	0x05
	.zero		1


	//   ....[89]....
        /*069c*/ 	.word	0x000031a0
        /*06a0*/ 	.word	0x00000000
        /*06a4*/ 	.word	0x00000000
        /*06a8*/ 	.short	0x010a
        /*06aa*/ 	.byte	0xff
	.zero		1


	//   ....[90]....
        /*06ac*/ 	.word	0x000032d0
        /*06b0*/ 	.word	0x00000000
        /*06b4*/ 	.word	0x000001c0
        /*06b8*/ 	.short	0x010a
        /*06ba*/ 	.byte	0xff
	.zero		1


	//   ....[91]....
        /*06bc*/ 	.word	0x00003340
        /*06c0*/ 	.word	0x00000000
        /*06c4*/ 	.word	0x00000000
        /*06c8*/ 	.short	0x0101
        /*06ca*/ 	.byte	0xff
	.zero		1


	//   ....[92]....
        /*06cc*/ 	.word	0x00003360
        /*06d0*/ 	.word	0x000000ff
        /*06d4*/ 	.word	0x00000170
        /*06d8*/ 	.short	0x010a
        /*06da*/ 	.byte	0x05
	.zero		1


	//   ....[93]....
        /*06dc*/ 	.word	0x00003480
        /*06e0*/ 	.word	0x00000000
        /*06e4*/ 	.word	0x00000160
        /*06e8*/ 	.short	0x010a
        /*06ea*/ 	.byte	0xff
	.zero		1


	//   ....[94]....
        /*06ec*/ 	.word	0x00003580
        /*06f0*/ 	.word	0x00000000
        /*06f4*/ 	.word	0x00000000
        /*06f8*/ 	.short	0x0101
        /*06fa*/ 	.byte	0xff
	.zero		1


	//   ....[95]....
        /*06fc*/ 	.word	0x00003610
        /*0700*/ 	.word	0x000000ff
        /*0704*/ 	.word	0x00000170
        /*0708*/ 	.short	0x0106
        /*070a*/ 	.byte	0x05
	.zero		1


	//   ....[96]....
        /*070c*/ 	.word	0x00003630
        /*0710*/ 	.word	0x000000ff
        /*0714*/ 	.word	0x00000170
        /*0718*/ 	.short	0x010a
        /*071a*/ 	.byte	0x05
	.zero		1


	//   ....[97]....
        /*071c*/ 	.word	0x000036c0
        /*0720*/ 	.word	0x000000ff
        /*0724*/ 	.word	0x00000170
        /*0728*/ 	.short	0x0106
        /*072a*/ 	.byte	0x04
	.zero		1


	//   ....[98]....
        /*072c*/ 	.word	0x00003700
        /*0730*/ 	.word	0x00000000
        /*0734*/ 	.word	0x00000170
        /*0738*/ 	.short	0x010a
        /*073a*/ 	.byte	0xff
	.zero		1


	//   ....[99]....
        /*073c*/ 	.word	0x00003940
        /*0740*/ 	.word	0x000000ff
        /*0744*/ 	.word	0x00000008
        /*0748*/ 	.short	0x010a
        /*074a*/ 	.byte	0x04
	.zero		1


	//   ....[100]....
        /*074c*/ 	.word	0x00003960
        /*0750*/ 	.word	0x000000ff
        /*0754*/ 	.word	0x00000008
        /*0758*/ 	.short	0x010a
        /*075a*/ 	.byte	0x04
	.zero		1


	//   ....[101]....
        /*075c*/ 	.word	0x00003af0
        /*0760*/ 	.word	0x000000ff
        /*0764*/ 	.word	0x00000008
        /*0768*/ 	.short	0x010a
        /*076a*/ 	.byte	0x04
	.zero		1


	//   ....[102]....
        /*076c*/ 	.word	0x00003b10
        /*0770*/ 	.word	0x000000ff
        /*0774*/ 	.word	0x00000008
        /*0778*/ 	.short	0x010a
        /*077a*/ 	.byte	0x04
	.zero		1


	//   ....[103]....
        /*077c*/ 	.word	0x00003bd0
        /*0780*/ 	.word	0x000000ff
        /*0784*/ 	.word	0x00000000
        /*0788*/ 	.short	0x0101
        /*078a*/ 	.byte	0x05
	.zero		1


	//   ....[104]....
        /*078c*/ 	.word	0x00003ed0
        /*0790*/ 	.word	0x00000000
        /*0794*/ 	.word	0x00000160
        /*0798*/ 	.short	0x010a
        /*079a*/ 	.byte	0xff
	.zero		1


	//   ....[105]....
        /*079c*/ 	.word	0x00003f90
        /*07a0*/ 	.word	0x00000000
        /*07a4*/ 	.word	0x00000000
        /*07a8*/ 	.short	0x0101
        /*07aa*/ 	.byte	0xff
	.zero		1


	//   ....[106]....
        /*07ac*/ 	.word	0x00004050
        /*07b0*/ 	.word	0x000000ff
        /*07b4*/ 	.word	0x00000000
        /*07b8*/ 	.short	0x010a
        /*07ba*/ 	.byte	0x05
	.zero		1


	//   ....[107]....
        /*07bc*/ 	.word	0x00004060
        /*07c0*/ 	.word	0x000000ff
        /*07c4*/ 	.word	0x000001a0
        /*07c8*/ 	.short	0x010a
        /*07ca*/ 	.byte	0x13
	.zero		1


	//   ....[108]....
        /*07cc*/ 	.word	0x00004110
        /*07d0*/ 	.word	0x000000ff
        /*07d4*/ 	.word	0x00000000
        /*07d8*/ 	.short	0x010a
        /*07da*/ 	.byte	0x07
	.zero		1


	//   ....[109]....
        /*07dc*/ 	.word	0x00004250
        /*07e0*/ 	.word	0x000000ff
        /*07e4*/ 	.word	0x00000000
        /*07e8*/ 	.short	0x010a
        /*07ea*/ 	.byte	0x1a
	.zero		1


	//   ....[110]....
        /*07ec*/ 	.word	0x000044a0
        /*07f0*/ 	.word	0x000000ff
        /*07f4*/ 	.word	0x00000000
        /*07f8*/ 	.short	0x010a
        /*07fa*/ 	.byte	0x06
	.zero		1


	//   ....[111]....
        /*07fc*/ 	.word	0x00004530
        /*0800*/ 	.word	0x000000ff
        /*0804*/ 	.word	0x00000000
        /*0808*/ 	.short	0x010a
        /*080a*/ 	.byte	0x06
	.zero		1


	//   ....[112]....
        /*080c*/ 	.word	0x000045c0
        /*0810*/ 	.word	0x000000ff
        /*0814*/ 	.word	0x00000000
        /*0818*/ 	.short	0x010a
        /*081a*/ 	.byte	0x06
	.zero		1


	//   ....[113]....
        /*081c*/ 	.word	0x00004660
        /*0820*/ 	.word	0x00000000
        /*0824*/ 	.word	0x00000000
        /*0828*/ 	.short	0x010a
        /*082a*/ 	.byte	0xff
	.zero		1


	//   ....[114]....
        /*082c*/ 	.word	0x000046a0
        /*0830*/ 	.word	0x00000000
        /*0834*/ 	.word	0x00000000
        /*0838*/ 	.short	0x010a
        /*083a*/ 	.byte	0xff
	.zero		1


	//   ....[115]....
        /*083c*/ 	.word	0x00004710
        /*0840*/ 	.word	0x000000ff
        /*0844*/ 	.word	0x00000000
        /*0848*/ 	.short	0x0101
        /*084a*/ 	.byte	0x05
	.zero		1


	//   ....[116]....
        /*084c*/ 	.word	0x00004750
        /*0850*/ 	.word	0x000000ff
        /*0854*/ 	.word	0x000001e0
        /*0858*/ 	.short	0x010a
        /*085a*/ 	.byte	0x0b
	.zero		1


	//   ....[117]....
        /*085c*/ 	.word	0x000047b0
        /*0860*/ 	.word	0x000000ff
        /*0864*/ 	.word	0x00000000
        /*0868*/ 	.short	0x0101
        /*086a*/ 	.byte	0x05
	.zero		1


	//   ....[118]....
        /*086c*/ 	.word	0x00004be0
        /*0870*/ 	.word	0x00000000
        /*0874*/ 	.word	0x00000160
        /*0878*/ 	.short	0x010a
        /*087a*/ 	.byte	0xff
	.zero		1


	//   ....[119]....
        /*087c*/ 	.word	0x00004ca0
        /*0880*/ 	.word	0x00000000
        /*0884*/ 	.word	0x00000000
        /*0888*/ 	.short	0x0101
        /*088a*/ 	.byte	0xff
	.zero		1


	//   ....[120]....
        /*088c*/ 	.word	0x00004fc0
        /*0890*/ 	.word	0x000000ff
        /*0894*/ 	.word	0x00000158
        /*0898*/ 	.short	0x010a
        /*089a*/ 	.byte	0x06
	.zero		1


	//   ....[121]....
        /*089c*/ 	.word	0x000051b0
        /*08a0*/ 	.word	0x000000ff
        /*08a4*/ 	.word	0x00000138
        /*08a8*/ 	.short	0x010a
        /*08aa*/ 	.byte	0x06
	.zero		1


	//   ....[122]....
        /*08ac*/ 	.word	0x00005330
        /*08b0*/ 	.word	0x000000ff
        /*08b4*/ 	.word	0x00000120
        /*08b8*/ 	.short	0x010b
        /*08ba*/ 	.byte	0x06
	.zero		1


	//   ....[123]....
        /*08bc*/ 	.word	0x00005340
        /*08c0*/ 	.word	0x000000ff
        /*08c4*/ 	.word	0x00000000
        /*08c8*/ 	.short	0x0101
        /*08ca*/ 	.byte	0x08
	.zero		1


	//   ....[124]....
        /*08cc*/ 	.word	0x00005350
        /*08d0*/ 	.word	0x000000ff
        /*08d4*/ 	.word	0x00000140
        /*08d8*/ 	.short	0x010a
        /*08da*/ 	.byte	0x06
	.zero		1


	//   ....[125]....
        /*08dc*/ 	.word	0x000054d0
        /*08e0*/ 	.word	0x000000ff
        /*08e4*/ 	.word	0x00000128
        /*08e8*/ 	.short	0x010b
        /*08ea*/ 	.byte	0x06
	.zero		1


	//   ....[126]....
        /*08ec*/ 	.word	0x00005510
        /*08f0*/ 	.word	0x000000ff
        /*08f4*/ 	.word	0x00000000
        /*08f8*/ 	.short	0x0101
        /*08fa*/ 	.byte	0x08
	.zero		1


	//   ....[127]....
        /*08fc*/ 	.word	0x00005550
        /*0900*/ 	.word	0x000000ff
        /*0904*/ 	.word	0x00000148
        /*0908*/ 	.short	0x010a
        /*090a*/ 	.byte	0x06
	.zero		1


	//   ....[128]....
        /*090c*/ 	.word	0x00005790
        /*0910*/ 	.word	0x000000ff
        /*0914*/ 	.word	0x00000130
        /*0918*/ 	.short	0x010b
        /*091a*/ 	.byte	0x06
	.zero		1


	//   ....[129]....
        /*091c*/ 	.word	0x000057b0
        /*0920*/ 	.word	0x000000ff
        /*0924*/ 	.word	0x00000000
        /*0928*/ 	.short	0x0101
        /*092a*/ 	.byte	0x07
	.zero		1


	//   ....[130]....
        /*092c*/ 	.word	0x000057e0
        /*0930*/ 	.word	0x000000ff
        /*0934*/ 	.word	0x00000138
        /*0938*/ 	.short	0x010a
        /*093a*/ 	.byte	0x06
	.zero		1


	//   ....[131]....
        /*093c*/ 	.word	0x00005800
        /*0940*/ 	.word	0x000000ff
        /*0944*/ 	.word	0x00000140
        /*0948*/ 	.short	0x010a
        /*094a*/ 	.byte	0x06
	.zero		1


	//   ....[132]....
        /*094c*/ 	.word	0x00005840
        /*0950*/ 	.word	0x00000000
        /*0954*/ 	.word	0x00000148
        /*0958*/ 	.short	0x010a
        /*095a*/ 	.byte	0xff
	.zero		1


	//   ....[133]....
        /*095c*/ 	.word	0x00005b70
        /*0960*/ 	.word	0x00000000
        /*0964*/ 	.word	0x00000160
        /*0968*/ 	.short	0x010a
        /*096a*/ 	.byte	0xff
	.zero		1


	//   ....[134]....
        /*096c*/ 	.word	0x00005c80
        /*0970*/ 	.word	0x00000000
        /*0974*/ 	.word	0x00000000
        /*0978*/ 	.short	0x0101
        /*097a*/ 	.byte	0xff
	.zero		1


	//   ....[135]....
        /*097c*/ 	.word	0x000066d0
        /*0980*/ 	.word	0x000000ff
        /*0984*/ 	.word	0x00000120
        /*0988*/ 	.short	0x010a
        /*098a*/ 	.byte	0x30
	.zero		1


	//   ....[136]....
        /*098c*/ 	.word	0x00006710
        /*0990*/ 	.word	0x00000070
        /*0994*/ 	.word	0x00000180
        /*0998*/ 	.short	0x010a
        /*099a*/ 	.byte	0xff
	.zero		1


	//   ....[137]....
        /*099c*/ 	.word	0x00006800
        /*09a0*/ 	.word	0x000000ff
        /*09a4*/ 	.word	0x00000120
        /*09a8*/ 	.short	0x010a
        /*09aa*/ 	.byte	0x30
	.zero		1


	//   ....[138]....
        /*09ac*/ 	.word	0x000068f0
        /*09b0*/ 	.word	0x00000070
        /*09b4*/ 	.word	0x00000180
        /*09b8*/ 	.short	0x010a
        /*09ba*/ 	.byte	0xff
	.zero		1


	//   ....[139]....
        /*09bc*/ 	.word	0x000073d0
        /*09c0*/ 	.word	0x00000000
        /*09c4*/ 	.word	0x00000000
        /*09c8*/ 	.short	0x0101
        /*09ca*/ 	.byte	0xff
	.zero		1


	//   ....[140]....
        /*09cc*/ 	.word	0x000073e0
        /*09d0*/ 	.word	0x00000002
        /*09d4*/ 	.word	0x00000120
        /*09d8*/ 	.short	0x010a
        /*09da*/ 	.byte	0xff
	.zero		1


	//   ....[141]....
        /*09dc*/ 	.word	0x000074c0
        /*09e0*/ 	.word	0x00000002
        /*09e4*/ 	.word	0x00000120
        /*09e8*/ 	.short	0x010a
        /*09ea*/ 	.byte	0xff
	.zero		1


	//   ....[142]....
        /*09ec*/ 	.word	0x00008040
        /*09f0*/ 	.word	0x00000000
        /*09f4*/ 	.word	0x00000000
        /*09f8*/ 	.short	0x0101
        /*09fa*/ 	.byte	0xff
	.zero		1


	//   ....[143]....
        /*09fc*/ 	.word	0x00008050
        /*0a00*/ 	.word	0x00000004
        /*0a04*/ 	.word	0x00000120
        /*0a08*/ 	.short	0x010a
        /*0a0a*/ 	.byte	0xff
	.zero		1


	//   ....[144]....
        /*0a0c*/ 	.word	0x00008130
        /*0a10*/ 	.word	0x00000004
        /*0a14*/ 	.word	0x00000120
        /*0a18*/ 	.short	0x010a
        /*0a1a*/ 	.byte	0xff
	.zero		1


	//   ....[145]....
        /*0a1c*/ 	.word	0x00008400
        /*0a20*/ 	.word	0x00000070
        /*0a24*/ 	.word	0x00000000
        /*0a28*/ 	.short	0x0101
        /*0a2a*/ 	.byte	0xff
	.zero		1


	//   ....[146]....
        /*0a2c*/ 	.word	0x00008cf0
        /*0a30*/ 	.word	0x00000000
        /*0a34*/ 	.word	0x00000000
        /*0a38*/ 	.short	0x0101
        /*0a3a*/ 	.byte	0xff
	.zero		1


	//   ....[147]....
        /*0a3c*/ 	.word	0x00008f60
        /*0a40*/ 	.word	0x000000ff
        /*0a44*/ 	.word	0x00000000
        /*0a48*/ 	.short	0x0101
        /*0a4a*/ 	.byte	0x04
	.zero		1


	//   ....[148]....
        /*0a4c*/ 	.word	0x00008f80
        /*0a50*/ 	.word	0x00000002
        /*0a54*/ 	.word	0x000001d0
        /*0a58*/ 	.short	0x010a
        /*0a5a*/ 	.byte	0xff
	.zero		1


	//   ....[149]....
        /*0a5c*/ 	.word	0x00008fe0
        /*0a60*/ 	.word	0x00000002
        /*0a64*/ 	.word	0x00000090
        /*0a68*/ 	.short	0x010a
        /*0a6a*/ 	.byte	0xff
	.zero		1


	//   ....[150]....
        /*0a6c*/ 	.word	0x00009040
        /*0a70*/ 	.word	0x00000002
        /*0a74*/ 	.word	0x00000090
        /*0a78*/ 	.short	0x010a
        /*0a7a*/ 	.byte	0xff
	.zero		1


	//   ....[151]....
        /*0a7c*/ 	.word	0x00009090
        /*0a80*/ 	.word	0x00000002
        /*0a84*/ 	.word	0x00000160
        /*0a88*/ 	.short	0x010a
        /*0a8a*/ 	.byte	0xff
	.zero		1


	//   ....[152]....
        /*0a8c*/ 	.word	0x000090f0
        /*0a90*/ 	.word	0x00000000
        /*0a94*/ 	.word	0x00000000
        /*0a98*/ 	.short	0x010a
        /*0a9a*/ 	.byte	0xff
	.zero		1


	//   ....[153]....
        /*0a9c*/ 	.word	0x00009150
        /*0aa0*/ 	.word	0x00000000
        /*0aa4*/ 	.word	0x00000000
        /*0aa8*/ 	.short	0x010a
        /*0aaa*/ 	.byte	0xff
	.zero		1


	//   ....[154]....
        /*0aac*/ 	.word	0x000091b0
        /*0ab0*/ 	.word	0x00000000
        /*0ab4*/ 	.word	0x00000000
        /*0ab8*/ 	.short	0x010a
        /*0aba*/ 	.byte	0xff
	.zero		1


	//   ....[155]....
        /*0abc*/ 	.word	0x00009210
        /*0ac0*/ 	.word	0x00000000
        /*0ac4*/ 	.word	0x00000000
        /*0ac8*/ 	.short	0x010a
        /*0aca*/ 	.byte	0xff
	.zero		1


	//   ....[156]....
        /*0acc*/ 	.word	0x00009270
        /*0ad0*/ 	.word	0x00000000
        /*0ad4*/ 	.word	0x00000000
        /*0ad8*/ 	.short	0x010a
        /*0ada*/ 	.byte	0xff
	.zero		1


	//   ....[157]....
        /*0adc*/ 	.word	0x000092d0
        /*0ae0*/ 	.word	0x00000000
        /*0ae4*/ 	.word	0x00000000
        /*0ae8*/ 	.short	0x010a
        /*0aea*/ 	.byte	0xff
	.zero		1


	//   ....[158]....
        /*0aec*/ 	.word	0x00009330
        /*0af0*/ 	.word	0x00000000
        /*0af4*/ 	.word	0x00000000
        /*0af8*/ 	.short	0x010a
        /*0afa*/ 	.byte	0xff
	.zero		1


	//   ....[159]....
        /*0afc*/ 	.word	0x00009390
        /*0b00*/ 	.word	0x00000000
        /*0b04*/ 	.word	0x00000000
        /*0b08*/ 	.short	0x010a
        /*0b0a*/ 	.byte	0xff
	.zero		1


	//   ....[160]....
        /*0b0c*/ 	.word	0x000093f0
        /*0b10*/ 	.word	0x00000000
        /*0b14*/ 	.word	0x00000000
        /*0b18*/ 	.short	0x010a
        /*0b1a*/ 	.byte	0xff
	.zero		1


	//   ....[161]....
        /*0b1c*/ 	.word	0x00009450
        /*0b20*/ 	.word	0x00000000
        /*0b24*/ 	.word	0x00000000
        /*0b28*/ 	.short	0x010a
        /*0b2a*/ 	.byte	0xff
	.zero		1


	//   ....[162]....
        /*0b2c*/ 	.word	0x000094b0
        /*0b30*/ 	.word	0x00000000
        /*0b34*/ 	.word	0x00000000
        /*0b38*/ 	.short	0x010a
        /*0b3a*/ 	.byte	0xff
	.zero		1


	//   ....[163]....
        /*0b3c*/ 	.word	0x00009510
        /*0b40*/ 	.word	0x00000000
        /*0b44*/ 	.word	0x00000000
        /*0b48*/ 	.short	0x010a
        /*0b4a*/ 	.byte	0xff
	.zero		1


	//   ....[164]....
        /*0b4c*/ 	.word	0x00009570
        /*0b50*/ 	.word	0x00000000
        /*0b54*/ 	.word	0x00000000
        /*0b58*/ 	.short	0x010a
        /*0b5a*/ 	.byte	0xff
	.zero		1


	//   ....[165]....
        /*0b5c*/ 	.word	0x000095d0
        /*0b60*/ 	.word	0x00000000
        /*0b64*/ 	.word	0x00000000
        /*0b68*/ 	.short	0x010a
        /*0b6a*/ 	.byte	0xff
	.zero		1


	//   ....[166]....
        /*0b6c*/ 	.word	0x00009630
        /*0b70*/ 	.word	0x00000000
        /*0b74*/ 	.word	0x00000000
        /*0b78*/ 	.short	0x010a
        /*0b7a*/ 	.byte	0xff
	.zero		1


	//   ....[167]....
        /*0b7c*/ 	.word	0x00009690
        /*0b80*/ 	.word	0x00000000
        /*0b84*/ 	.word	0x00000000
        /*0b88*/ 	.short	0x010a
        /*0b8a*/ 	.byte	0xff
	.zero		1


	//   ....[168]....
        /*0b8c*/ 	.word	0x000096f0
        /*0b90*/ 	.word	0x00000000
        /*0b94*/ 	.word	0x00000000
        /*0b98*/ 	.short	0x010a
        /*0b9a*/ 	.byte	0xff
	.zero		1


	//   ....[169]....
        /*0b9c*/ 	.word	0x00009740
        /*0ba0*/ 	.word	0x00000000
        /*0ba4*/ 	.word	0x000001c0
        /*0ba8*/ 	.short	0x010a
        /*0baa*/ 	.byte	0xff
	.zero		1


	//   ....[170]....
        /*0bac*/ 	.word	0x000097a0
        /*0bb0*/ 	.word	0x00000000
        /*0bb4*/ 	.word	0x00000170
        /*0bb8*/ 	.short	0x010a
        /*0bba*/ 	.byte	0xff
	.zero		1


	//   ....[171]....
        /*0bbc*/ 	.word	0x000097f0
        /*0bc0*/ 	.word	0x00000000
        /*0bc4*/ 	.word	0x00000160
        /*0bc8*/ 	.short	0x010a
        /*0bca*/ 	.byte	0xff
	.zero		1


	//   ....[172]....
        /*0bcc*/ 	.word	0x00009850
        /*0bd0*/ 	.word	0x00000000
        /*0bd4*/ 	.word	0x00000170
        /*0bd8*/ 	.short	0x010a
        /*0bda*/ 	.byte	0xff
	.zero		1


	//   ....[173]....
        /*0bdc*/ 	.word	0x000098b0
        /*0be0*/ 	.word	0x00000004
        /*0be4*/ 	.word	0x00000008
        /*0be8*/ 	.short	0x010a
        /*0bea*/ 	.byte	0xff
	.zero		1


	//   ....[174]....
        /*0bec*/ 	.word	0x00009990
        /*0bf0*/ 	.word	0x00000002
        /*0bf4*/ 	.word	0x00000008
        /*0bf8*/ 	.short	0x010a
        /*0bfa*/ 	.byte	0xff
	.zero		1


	//   ....[175]....
        /*0bfc*/ 	.word	0x000099e0
        /*0c00*/ 	.word	0x00000000
        /*0c04*/ 	.word	0x00000160
        /*0c08*/ 	.short	0x010a
        /*0c0a*/ 	.byte	0xff
	.zero		1


	//   ....[176]....
        /*0c0c*/ 	.word	0x00009a40
        /*0c10*/ 	.word	0x00000000
        /*0c14*/ 	.word	0x000001a0
        /*0c18*/ 	.short	0x010a
        /*0c1a*/ 	.byte	0xff
	.zero		1


	//   ....[177]....
        /*0c1c*/ 	.word	0x00009aa0
        /*0c20*/ 	.word	0x00000000
        /*0c24*/ 	.word	0x00000000
        /*0c28*/ 	.short	0x010a
        /*0c2a*/ 	.byte	0xff
	.zero		1


	//   ....[178]....
        /*0c2c*/ 	.word	0x00009b00
        /*0c30*/ 	.word	0x00000000
        /*0c34*/ 	.word	0x00000000
        /*0c38*/ 	.short	0x010a
        /*0c3a*/ 	.byte	0xff
	.zero		1


	//   ....[179]....
        /*0c3c*/ 	.word	0x00009b60
        /*0c40*/ 	.word	0x00000000
        /*0c44*/ 	.word	0x00000000
        /*0c48*/ 	.short	0x010a
        /*0c4a*/ 	.byte	0xff
	.zero		1


	//   ....[180]....
        /*0c4c*/ 	.word	0x00009bc0
        /*0c50*/ 	.word	0x00000000
        /*0c54*/ 	.word	0x00000000
        /*0c58*/ 	.short	0x010a
        /*0c5a*/ 	.byte	0xff
	.zero		1


	//   ....[181]....
        /*0c5c*/ 	.word	0x00009c20
        /*0c60*/ 	.word	0x00000000
        /*0c64*/ 	.word	0x000001e0
        /*0c68*/ 	.short	0x010a
        /*0c6a*/ 	.byte	0xff
	.zero		1


	//   ....[182]....
        /*0c6c*/ 	.word	0x00009c70
        /*0c70*/ 	.word	0x00000000
        /*0c74*/ 	.word	0x00000160
        /*0c78*/ 	.short	0x010a
        /*0c7a*/ 	.byte	0xff
	.zero		1


	//   ....[183]....
        /*0c7c*/ 	.word	0x00009cd0
        /*0c80*/ 	.word	0x00000000
        /*0c84*/ 	.word	0x00000158
        /*0c88*/ 	.short	0x010a
        /*0c8a*/ 	.byte	0xff
	.zero		1


	//   ....[184]....
        /*0c8c*/ 	.word	0x00009d30
        /*0c90*/ 	.word	0x00000000
        /*0c94*/ 	.word	0x00000138
        /*0c98*/ 	.short	0x010a
        /*0c9a*/ 	.byte	0xff
	.zero		1


	//   ....[185]....
        /*0c9c*/ 	.word	0x00009d90
        /*0ca0*/ 	.word	0x00000000
        /*0ca4*/ 	.word	0x00000140
        /*0ca8*/ 	.short	0x010a
        /*0caa*/ 	.byte	0xff
	.zero		1


	//   ....[186]....
        /*0cac*/ 	.word	0x00009df0
        /*0cb0*/ 	.word	0x00000000
        /*0cb4*/ 	.word	0x00000148
        /*0cb8*/ 	.short	0x010a
        /*0cba*/ 	.byte	0xff
	.zero		1


	//   ....[187]....
        /*0cbc*/ 	.word	0x00009e50
        /*0cc0*/ 	.word	0x00000000
        /*0cc4*/ 	.word	0x00000138
        /*0cc8*/ 	.short	0x010a
        /*0cca*/ 	.byte	0xff
	.zero		1


	//   ....[188]....
        /*0ccc*/ 	.word	0x00009eb0
        /*0cd0*/ 	.word	0x00000000
        /*0cd4*/ 	.word	0x00000140
        /*0cd8*/ 	.short	0x010a
        /*0cda*/ 	.byte	0xff
	.zero		1


	//   ....[189]....
        /*0cdc*/ 	.word	0x00009f00
        /*0ce0*/ 	.word	0x00000000
        /*0ce4*/ 	.word	0x00000160
        /*0ce8*/ 	.short	0x010a
        /*0cea*/ 	.byte	0xff
	.zero		1


	//   ....[190]....
        /*0cec*/ 	.word	0x00009f60
        /*0cf0*/ 	.word	0x00000002
        /*0cf4*/ 	.word	0x00000120
        /*0cf8*/ 	.short	0x010a
        /*0cfa*/ 	.byte	0xff
	.zero		1


	//   ....[191]....
        /*0cfc*/ 	.word	0x00009fb0
        /*0d00*/ 	.word	0x00000070
        /*0d04*/ 	.word	0x00000180
        /*0d08*/ 	.short	0x010a
        /*0d0a*/ 	.byte	0xff
	.zero		1


	//   ....[192]....
        /*0d0c*/ 	.word	0x0000a000
        /*0d10*/ 	.word	0x00000002
        /*0d14*/ 	.word	0x00000120
        /*0d18*/ 	.short	0x010a
        /*0d1a*/ 	.byte	0xff
	.zero		1


	//   ....[193]....
        /*0d1c*/ 	.word	0x0000a050
        /*0d20*/ 	.word	0x00000004
        /*0d24*/ 	.word	0x00000120
        /*0d28*/ 	.short	0x010a
        /*0d2a*/ 	.byte	0xff
	.zero		1


	//----- nvinfo : EIATTR_NUM_MBARRIERS
	.align		4
.L_47:
        /*0d2c*/ 	.byte	0x03, 0x38
        /*0d2e*/ 	.short	0x003d


	//----- nvinfo : EIATTR_EXIT_INSTR_OFFSETS
	.align		4
        /*0d30*/ 	.byte	0x04, 0x1c
        /*0d32*/ 	.short	(.L_49 - .L_48)


	//   ....[0]....
.L_48:
        /*0d34*/ 	.word	0x000031d0


	//   ....[1]....
        /*0d38*/ 	.word	0x000036d0


	//   ....[2]....
        /*0d3c*/ 	.word	0x00003730


	//   ....[3]....
        /*0d40*/ 	.word	0x000049d0


	//   ....[4]....
        /*0d44*/ 	.word	0x00005870


	//   ....[5]....
        /*0d48*/ 	.word	0x000058b0


	//   ....[6]....
        /*0d4c*/ 	.word	0x00008e50


	//   ....[7]....
        /*0d50*/ 	.word	0x00008ed0


	//   ....[8]....
        /*0d54*/ 	.word	0x00008f00


	//   ....[9]....
        /*0d58*/ 	.word	0x00008f70


	//----- nvinfo : EIATTR_MAX_THREADS
	.align		4
.L_49:
        /*0d5c*/ 	.byte	0x04, 0x05
        /*0d5e*/ 	.short	(.L_51 - .L_50)
.L_50:
        /*0d60*/ 	.word	0x00000100
        /*0d64*/ 	.word	0x00000001
        /*0d68*/ 	.word	0x00000001


	//----- nvinfo : EIATTR_CRS_STACK_SIZE
	.align		4
.L_51:
        /*0d6c*/ 	.byte	0x04, 0x1e
        /*0d6e*/ 	.short	(.L_53 - .L_52)
.L_52:
        /*0d70*/ 	.word	0x00000000


	//----- nvinfo : EIATTR_CBANK_PARAM_SIZE
	.align		4
.L_53:
        /*0d74*/ 	.byte	0x03, 0x19
        /*0d76*/ 	.short	0x0800


	//----- nvinfo : EIATTR_PARAM_CBANK
	.align		4
        /*0d78*/ 	.byte	0x04, 0x0a
        /*0d7a*/ 	.short	(.L_55 - .L_54)
	.align		4
.L_54:
        /*0d7c*/ 	.word	index@(.nv.constant0._ZN7cutlass13device_kernelINS_4gemm6kernel13GemmUniversalIN4cute5tupleIJiiiiEEENS1_10collective13CollectiveMmaINS1_35MainloopSm100TmaUmmaWarpSpecializedILi18ELi2ELi4ENS5_IJNS4_1CILi2EEENSA_ILi1EEESC_EEEEENS5_IJNSA_ILi256EEENSA_ILi96EEENSA_ILi32EEEEEENS_6half_tENS5_IJlSC_lEEESJ_SK_NS4_8TiledMMAINS4_8MMA_AtomIJNS4_26SM100_MMA_F16BF16_2x1SM_SSISJ_SJ_fLi256ELi96ELNS4_4UMMA5MajorE0ELSP_0ELNSO_7ScaleInE0ELSQ_0EEEEEENS4_6LayoutINS5_IJSC_SC_SC_EEENS5_IJNSA_ILi0EEESV_SV_EEEEENS5_IJNS4_10UnderscoreESY_SY_EEEEENS4_18SM100_TMA_2SM_LOADENS4_14ComposedLayoutINS4_7SwizzleILi2ELi4ELi3EEENS4_18smem_ptr_flag_bitsILi16EEENST_INS5_IJNSA_ILi8EEESH_EEENS5_IJSH_SC_EEEEEEEvNS4_8identityES11_S1B_vS1C_EENS_8epilogue10collective18CollectiveEpilogueINS1E_23Sm100TmaWarpSpecializedILi3ELi2ELi32ELb1ELb0EEEJNS5_IJNSA_ILi128EEESG_SH_EEENS5_IJNST_IS1J_SC_EENST_ISH_SC_EEEEESJ_SK_SJ_SK_NS1E_6fusion15FusionCallbacksIS1I_NS1O_17LinearCombinationISJ_fSJ_fLNS_15FloatRoundStyleE2EEES1K_S1N_JEEENS4_5SM1004TMEM4LOAD26SM100_TMEM_LOAD_32dp32b32xENS4_13SM90_TMA_LOADES1B_NS4_39AutoVectorizingCopyWithAssumedAlignmentILi128EEENS4_14SM90_TMA_STOREES1B_S20_S20_EEEvvEEEEvNT_6ParamsE)
        /*0d80*/ 	.short	0x0380
        /*0d82*/ 	.short	0x0800


	//----- nvinfo : EIATTR_SW_WAR
	.align		4
.L_55:
        /*0d84*/ 	.byte	0x04, 0x36
        /*0d86*/ 	.short	(.L_57 - .L_56)
.L_56:
        /*0d88*/ 	.word	0x00000008
.L_57:


//--------------------- .nv.callgraph             --------------------------
	.section	.nv.callgraph,"",@"SHT_CUDA_CALLGRAPH"
	.align	4
	.sectionentsize	8
	.align		4
        /*0000*/ 	.word	0x00000000
	.align		4
        /*0004*/ 	.word	0xffffffff
	.align		4
        /*0008*/ 	.word	index@(_ZN7cutlass13device_kernelINS_4gemm6kernel13GemmUniversalIN4cute5tupleIJiiiiEEENS1_10collective13CollectiveMmaINS1_35MainloopSm100TmaUmmaWarpSpecializedILi18ELi2ELi4ENS5_IJNS4_1CILi2EEENSA_ILi1EEESC_EEEEENS5_IJNSA_ILi256EEENSA_ILi96EEENSA_ILi32EEEEEENS_6half_tENS5_IJlSC_lEEESJ_SK_NS4_8TiledMMAINS4_8MMA_AtomIJNS4_26SM100_MMA_F16BF16_2x1SM_SSISJ_SJ_fLi256ELi96ELNS4_4UMMA5MajorE0ELSP_0ELNSO_7ScaleInE0ELSQ_0EEEEEENS4_6LayoutINS5_IJSC_SC_SC_EEENS5_IJNSA_ILi0EEESV_SV_EEEEENS5_IJNS4_10UnderscoreESY_SY_EEEEENS4_18SM100_TMA_2SM_LOADENS4_14ComposedLayoutINS4_7SwizzleILi2ELi4ELi3EEENS4_18smem_ptr_flag_bitsILi16EEENST_INS5_IJNSA_ILi8EEESH_EEENS5_IJSH_SC_EEEEEEEvNS4_8identityES11_S1B_vS1C_EENS_8epilogue10collective18CollectiveEpilogueINS1E_23Sm100TmaWarpSpecializedILi3ELi2ELi32ELb1ELb0EEEJNS5_IJNSA_ILi128EEESG_SH_EEENS5_IJNST_IS1J_SC_EENST_ISH_SC_EEEEESJ_SK_SJ_SK_NS1E_6fusion15FusionCallbacksIS1I_NS1O_17LinearCombinationISJ_fSJ_fLNS_15FloatRoundStyleE2EEES1K_S1N_JEEENS4_5SM1004TMEM4LOAD26SM100_TMEM_LOAD_32dp32b32xENS4_13SM90_TMA_LOADES1B_NS4_39AutoVectorizingCopyWithAssumedAlignmentILi128EEENS4_14SM90_TMA_STOREES1B_S20_S20_EEEvvEEEEvNT_6ParamsE)
	.align		4
        /*000c*/ 	.word	index@(__assertfail)
	.align		4
        /*0010*/ 	.word	0x00000000
	.align		4
        /*0014*/ 	.word	0xfffffffe
	.align		4
        /*0018*/ 	.word	0x00000000
	.align		4
        /*001c*/ 	.word	0xfffffffd
	.align		4
        /*0020*/ 	.word	0x00000000
	.align		4
        /*0024*/ 	.word	0xfffffffc


//--------------------- .nv.constant4             --------------------------
	.section	.nv.constant4,"a",@progbits
	.align	8
	.align		8
.nv.constant4:
        /*0000*/ 	.dword	__assertfail
	.align		8
        /*0008*/ 	.dword	__unnamed_1
	.align		8
        /*0010*/ 	.dword	__unnamed_2
	.align		8
        /*0018*/ 	.dword	_ZN40_INTERNAL_33f4d635_4_k_cu_03950335_205944cuda3std3__45__cpo5beginE
	.align		8
        /*0020*/ 	.dword	_ZN40_INTERNAL_33f4d635_4_k_cu_03950335_205944cuda3std3__45__cpo3endE
	.align		8
        /*0028*/ 	.dword	_ZN40_INTERNAL_33f4d635_4_k_cu_03950335_205944cuda3std3__45__cpo6cbeginE
	.align		8
        /*0030*/ 	.dword	_ZN40_INTERNAL_33f4d635_4_k_cu_03950335_205944cuda3std3__45__cpo4cendE
	.align		8
        /*0038*/ 	.dword	_ZN40_INTERNAL_33f4d635_4_k_cu_03950335_205944cuda3std3__442_GLOBAL__N__33f4d635_4_k_cu_03950335_205946ignoreE
	.align		8
        /*0040*/ 	.dword	_ZN40_INTERNAL_33f4d635_4_k_cu_03950335_205944cuda3std3__419piecewise_constructE
	.align		8
        /*0048*/ 	.dword	_ZN40_INTERNAL_33f4d635_4_k_cu_03950335_205944cuda3std3__48in_placeE
	.align		8
        /*0050*/ 	.dword	_ZN40_INTERNAL_33f4d635_4_k_cu_03950335_205944cuda3std6ranges3__45__cpo4swapE
	.align		8
        /*0058*/ 	.dword	_ZN40_INTERNAL_33f4d635_4_k_cu_03950335_205944cuda3std6ranges3__45__cpo9iter_moveE
	.align		8
        /*0060*/ 	.dword	_ZN40_INTERNAL_33f4d635_4_k_cu_03950335_205944cute7productE
	.align		8
        /*0068*/ 	.dword	_ZN40_INTERNAL_33f4d635_4_k_cu_03950335_205944cute1_E
	.align		8
        /*0070*/ 	.dword	$str$25
	.align		8
        /*0078*/ 	.dword	$str$26
	.align		8
        /*0080*/ 	.dword	$str$27
	.align		8
        /*0088*/ 	.dword	$str$28


//--------------------- .text._ZN7cutlass13device_kernelINS_4gemm6kernel13GemmUniversalIN4cute5tupleIJiiiiEEENS1_10collective13CollectiveMmaINS1_35MainloopSm100TmaUmmaWarpSpecializedILi18ELi2ELi4ENS5_IJNS4_1CILi2EEENSA_ILi1EEESC_EEEEENS5_IJNSA_ILi256EEENSA_ILi96EEENSA_ILi32EEEEEENS_6half_tENS5_IJlSC_lEEESJ_SK_NS4_8TiledMMAINS4_8MMA_AtomIJNS4_26SM100_MMA_F16BF16_2x1SM_SSISJ_SJ_fLi256ELi96ELNS4_4UMMA5MajorE0ELSP_0ELNSO_7ScaleInE0ELSQ_0EEEEEENS4_6LayoutINS5_IJSC_SC_SC_EEENS5_IJNSA_ILi0EEESV_SV_EEEEENS5_IJNS4_10UnderscoreESY_SY_EEEEENS4_18SM100_TMA_2SM_LOADENS4_14ComposedLayoutINS4_7SwizzleILi2ELi4ELi3EEENS4_18smem_ptr_flag_bitsILi16EEENST_INS5_IJNSA_ILi8EEESH_EEENS5_IJSH_SC_EEEEEEEvNS4_8identityES11_S1B_vS1C_EENS_8epilogue10collective18CollectiveEpilogueINS1E_23Sm100TmaWarpSpecializedILi3ELi2ELi32ELb1ELb0EEEJNS5_IJNSA_ILi128EEESG_SH_EEENS5_IJNST_IS1J_SC_EENST_ISH_SC_EEEEESJ_SK_SJ_SK_NS1E_6fusion15FusionCallbacksIS1I_NS1O_17LinearCombinationISJ_fSJ_fLNS_15FloatRoundStyleE2EEES1K_S1N_JEEENS4_5SM1004TMEM4LOAD26SM100_TMEM_LOAD_32dp32b32xENS4_13SM90_TMA_LOADES1B_NS4_39AutoVectorizingCopyWithAssumedAlignmentILi128EEENS4_14SM90_TMA_STOREES1B_S20_S20_EEEvvEEEEvNT_6ParamsE --------------------------
	.section	.text._ZN7cutlass13device_kernelINS_4gemm6kernel13GemmUniversalIN4cute5tupleIJiiiiEEENS1_10collective13CollectiveMmaINS1_35MainloopSm100TmaUmmaWarpSpecializedILi18ELi2ELi4ENS5_IJNS4_1CILi2EEENSA_ILi1EEESC_EEEEENS5_IJNSA_ILi256EEENSA_ILi96EEENSA_ILi32EEEEEENS_6half_tENS5_IJlSC_lEEESJ_SK_NS4_8TiledMMAINS4_8MMA_AtomIJNS4_26SM100_MMA_F16BF16_2x1SM_SSISJ_SJ_fLi256ELi96ELNS4_4UMMA5MajorE0ELSP_0ELNSO_7ScaleInE0ELSQ_0EEEEEENS4_6LayoutINS5_IJSC_SC_SC_EEENS5_IJNSA_ILi0EEESV_SV_EEEEENS5_IJNS4_10UnderscoreESY_SY_EEEEENS4_18SM100_TMA_2SM_LOADENS4_14ComposedLayoutINS4_7SwizzleILi2ELi4ELi3EEENS4_18smem_ptr_flag_bitsILi16EEENST_INS5_IJNSA_ILi8EEESH_EEENS5_IJSH_SC_EEEEEEEvNS4_8identityES11_S1B_vS1C_EENS_8epilogue10collective18CollectiveEpilogueINS1E_23Sm100TmaWarpSpecializedILi3ELi2ELi32ELb1ELb0EEEJNS5_IJNSA_ILi128EEESG_SH_EEENS5_IJNST_IS1J_SC_EENST_ISH_SC_EEEEESJ_SK_SJ_SK_NS1E_6fusion15FusionCallbacksIS1I_NS1O_17LinearCombinationISJ_fSJ_fLNS_15FloatRoundStyleE2EEES1K_S1N_JEEENS4_5SM1004TMEM4LOAD26SM100_TMEM_LOAD_32dp32b32xENS4_13SM90_TMA_LOADES1B_NS4_39AutoVectorizingCopyWithAssumedAlignmentILi128EEENS4_14SM90_TMA_STOREES1B_S20_S20_EEEvvEEEEvNT_6ParamsE,"ax",@progbits
	.align	128
.text._ZN7cutlass13device_kernelINS_4gemm6kernel13GemmUniversalIN4cute5tupleIJiiiiEEENS1_10collective13CollectiveMmaINS1_35MainloopSm100TmaUmmaWarpSpecializedILi18ELi2ELi4ENS5_IJNS4_1CILi2EEENSA_ILi1EEESC_EEEEENS5_IJNSA_ILi256EEENSA_ILi96EEENSA_ILi32EEEEEENS_6half_tENS5_IJlSC_lEEESJ_SK_NS4_8TiledMMAINS4_8MMA_AtomIJNS4_26SM100_MMA_F16BF16_2x1SM_SSISJ_SJ_fLi256ELi96ELNS4_4UMMA5MajorE0ELSP_0ELNSO_7ScaleInE0ELSQ_0EEEEEENS4_6LayoutINS5_IJSC_SC_SC_EEENS5_IJNSA_ILi0EEESV_SV_EEEEENS5_IJNS4_10UnderscoreESY_SY_EEEEENS4_18SM100_TMA_2SM_LOADENS4_14ComposedLayoutINS4_7SwizzleILi2ELi4ELi3EEENS4_18smem_ptr_flag_bitsILi16EEENST_INS5_IJNSA_ILi8EEESH_EEENS5_IJSH_SC_EEEEEEEvNS4_8identityES11_S1B_vS1C_EENS_8epilogue10collective18CollectiveEpilogueINS1E_23Sm100TmaWarpSpecializedILi3ELi2ELi32ELb1ELb0EEEJNS5_IJNSA_ILi128EEESG_SH_EEENS5_IJNST_IS1J_SC_EENST_ISH_SC_EEEEESJ_SK_SJ_SK_NS1E_6fusion15FusionCallbacksIS1I_NS1O_17LinearCombinationISJ_fSJ_fLNS_15FloatRoundStyleE2EEES1K_S1N_JEEENS4_5SM1004TMEM4LOAD26SM100_TMEM_LOAD_32dp32b32xENS4_13SM90_TMA_LOADES1B_NS4_39AutoVectorizingCopyWithAssumedAlignmentILi128EEENS4_14SM90_TMA_STOREES1B_S20_S20_EEEvvEEEEvNT_6ParamsE:
        .type           _ZN7cutlass13device_kernelINS_4gemm6kernel13GemmUniversalIN4cute5tupleIJiiiiEEENS1_10collective13CollectiveMmaINS1_35MainloopSm100TmaUmmaWarpSpecializedILi18ELi2ELi4ENS5_IJNS4_1CILi2EEENSA_ILi1EEESC_EEEEENS5_IJNSA_ILi256EEENSA_ILi96EEENSA_ILi32EEEEEENS_6half_tENS5_IJlSC_lEEESJ_SK_NS4_8TiledMMAINS4_8MMA_AtomIJNS4_26SM100_MMA_F16BF16_2x1SM_SSISJ_SJ_fLi256ELi96ELNS4_4UMMA5MajorE0ELSP_0ELNSO_7ScaleInE0ELSQ_0EEEEEENS4_6LayoutINS5_IJSC_SC_SC_EEENS5_IJNSA_ILi0EEESV_SV_EEEEENS5_IJNS4_10UnderscoreESY_SY_EEEEENS4_18SM100_TMA_2SM_LOADENS4_14ComposedLayoutINS4_7SwizzleILi2ELi4ELi3EEENS4_18smem_ptr_flag_bitsILi16EEENST_INS5_IJNSA_ILi8EEESH_EEENS5_IJSH_SC_EEEEEEEvNS4_8identityES11_S1B_vS1C_EENS_8epilogue10collective18CollectiveEpilogueINS1E_23Sm100TmaWarpSpecializedILi3ELi2ELi32ELb1ELb0EEEJNS5_IJNSA_ILi128EEESG_SH_EEENS5_IJNST_IS1J_SC_EENST_ISH_SC_EEEEESJ_SK_SJ_SK_NS1E_6fusion15FusionCallbacksIS1I_NS1O_17LinearCombinationISJ_fSJ_fLNS_15FloatRoundStyleE2EEES1K_S1N_JEEENS4_5SM1004TMEM4LOAD26SM100_TMEM_LOAD_32dp32b32xENS4_13SM90_TMA_LOADES1B_NS4_39AutoVectorizingCopyWithAssumedAlignmentILi128EEENS4_14SM90_TMA_STOREES1B_S20_S20_EEEvvEEEEvNT_6ParamsE,@function
        .size           _ZN7cutlass13device_kernelINS_4gemm6kernel13GemmUniversalIN4cute5tupleIJiiiiEEENS1_10collective13CollectiveMmaINS1_35MainloopSm100TmaUmmaWarpSpecializedILi18ELi2ELi4ENS5_IJNS4_1CILi2EEENSA_ILi1EEESC_EEEEENS5_IJNSA_ILi256EEENSA_ILi96EEENSA_ILi32EEEEEENS_6half_tENS5_IJlSC_lEEESJ_SK_NS4_8TiledMMAINS4_8MMA_AtomIJNS4_26SM100_MMA_F16BF16_2x1SM_SSISJ_SJ_fLi256ELi96ELNS4_4UMMA5MajorE0ELSP_0ELNSO_7ScaleInE0ELSQ_0EEEEEENS4_6LayoutINS5_IJSC_SC_SC_EEENS5_IJNSA_ILi0EEESV_SV_EEEEENS5_IJNS4_10UnderscoreESY_SY_EEEEENS4_18SM100_TMA_2SM_LOADENS4_14ComposedLayoutINS4_7SwizzleILi2ELi4ELi3EEENS4_18smem_ptr_flag_bitsILi16EEENST_INS5_IJNSA_ILi8EEESH_EEENS5_IJSH_SC_EEEEEEEvNS4_8identityES11_S1B_vS1C_EENS_8epilogue10collective18CollectiveEpilogueINS1E_23Sm100TmaWarpSpecializedILi3ELi2ELi32ELb1ELb0EEEJNS5_IJNSA_ILi128EEESG_SH_EEENS5_IJNST_IS1J_SC_EENST_ISH_SC_EEEEESJ_SK_SJ_SK_NS1E_6fusion15FusionCallbacksIS1I_NS1O_17LinearCombinationISJ_fSJ_fLNS_15FloatRoundStyleE2EEES1K_S1N_JEEENS4_5SM1004TMEM4LOAD26SM100_TMEM_LOAD_32dp32b32xENS4_13SM90_TMA_LOADES1B_NS4_39AutoVectorizingCopyWithAssumedAlignmentILi128EEENS4_14SM90_TMA_STOREES1B_S20_S20_EEEvvEEEEvNT_6ParamsE,(.L_x_227 - _ZN7cutlass13device_kernelINS_4gemm6kernel13GemmUniversalIN4cute5tupleIJiiiiEEENS1_10collective13CollectiveMmaINS1_35MainloopSm100TmaUmmaWarpSpecializedILi18ELi2ELi4ENS5_IJNS4_1CILi2EEENSA_ILi1EEESC_EEEEENS5_IJNSA_ILi256EEENSA_ILi96EEENSA_ILi32EEEEEENS_6half_tENS5_IJlSC_lEEESJ_SK_NS4_8TiledMMAINS4_8MMA_AtomIJNS4_26SM100_MMA_F16BF16_2x1SM_SSISJ_SJ_fLi256ELi96ELNS4_4UMMA5MajorE0ELSP_0ELNSO_7ScaleInE0ELSQ_0EEEEEENS4_6LayoutINS5_IJSC_SC_SC_EEENS5_IJNSA_ILi0EEESV_SV_EEEEENS5_IJNS4_10UnderscoreESY_SY_EEEEENS4_18SM100_TMA_2SM_LOADENS4_14ComposedLayoutINS4_7SwizzleILi2ELi4ELi3EEENS4_18smem_ptr_flag_bitsILi16EEENST_INS5_IJNSA_ILi8EEESH_EEENS5_IJSH_SC_EEEEEEEvNS4_8identityES11_S1B_vS1C_EENS_8epilogue10collective18CollectiveEpilogueINS1E_23Sm100TmaWarpSpecializedILi3ELi2ELi32ELb1ELb0EEEJNS5_IJNSA_ILi128EEESG_SH_EEENS5_IJNST_IS1J_SC_EENST_ISH_SC_EEEEESJ_SK_SJ_SK_NS1E_6fusion15FusionCallbacksIS1I_NS1O_17LinearCombinationISJ_fSJ_fLNS_15FloatRoundStyleE2EEES1K_S1N_JEEENS4_5SM1004TMEM4LOAD26SM100_TMEM_LOAD_32dp32b32xENS4_13SM90_TMA_LOADES1B_NS4_39AutoVectorizingCopyWithAssumedAlignmentILi128EEENS4_14SM90_TMA_STOREES1B_S20_S20_EEEvvEEEEvNT_6ParamsE)
        .other          _ZN7cutlass13device_kernelINS_4gemm6kernel13GemmUniversalIN4cute5tupleIJiiiiEEENS1_10collective13CollectiveMmaINS1_35MainloopSm100TmaUmmaWarpSpecializedILi18ELi2ELi4ENS5_IJNS4_1CILi2EEENSA_ILi1EEESC_EEEEENS5_IJNSA_ILi256EEENSA_ILi96EEENSA_ILi32EEEEEENS_6half_tENS5_IJlSC_lEEESJ_SK_NS4_8TiledMMAINS4_8MMA_AtomIJNS4_26SM100_MMA_F16BF16_2x1SM_SSISJ_SJ_fLi256ELi96ELNS4_4UMMA5MajorE0ELSP_0ELNSO_7ScaleInE0ELSQ_0EEEEEENS4_6LayoutINS5_IJSC_SC_SC_EEENS5_IJNSA_ILi0EEESV_SV_EEEEENS5_IJNS4_10UnderscoreESY_SY_EEEEENS4_18SM100_TMA_2SM_LOADENS4_14ComposedLayoutINS4_7SwizzleILi2ELi4ELi3EEENS4_18smem_ptr_flag_bitsILi16EEENST_INS5_IJNSA_ILi8EEESH_EEENS5_IJSH_SC_EEEEEEEvNS4_8identityES11_S1B_vS1C_EENS_8epilogue10collective18CollectiveEpilogueINS1E_23Sm100TmaWarpSpecializedILi3ELi2ELi32ELb1ELb0EEEJNS5_IJNSA_ILi128EEESG_SH_EEENS5_IJNST_IS1J_SC_EENST_ISH_SC_EEEEESJ_SK_SJ_SK_NS1E_6fusion15FusionCallbacksIS1I_NS1O_17LinearCombinationISJ_fSJ_fLNS_15FloatRoundStyleE2EEES1K_S1N_JEEENS4_5SM1004TMEM4LOAD26SM100_TMEM_LOAD_32dp32b32xENS4_13SM90_TMA_LOADES1B_NS4_39AutoVectorizingCopyWithAssumedAlignmentILi128EEENS4_14SM90_TMA_STOREES1B_S20_S20_EEEvvEEEEvNT_6ParamsE,@"STO_CUDA_ENTRY STV_DEFAULT"
_ZN7cutlass13device_kernelINS_4gemm6kernel13GemmUniversalIN4cute5tupleIJiiiiEEENS1_10collective13CollectiveMmaINS1_35MainloopSm100TmaUmmaWarpSpecializedILi18ELi2ELi4ENS5_IJNS4_1CILi2EEENSA_ILi1EEESC_EEEEENS5_IJNSA_ILi256EEENSA_ILi96EEENSA_ILi32EEEEEENS_6half_tENS5_IJlSC_lEEESJ_SK_NS4_8TiledMMAINS4_8MMA_AtomIJNS4_26SM100_MMA_F16BF16_2x1SM_SSISJ_SJ_fLi256ELi96ELNS4_4UMMA5MajorE0ELSP_0ELNSO_7ScaleInE0ELSQ_0EEEEEENS4_6LayoutINS5_IJSC_SC_SC_EEENS5_IJNSA_ILi0EEESV_SV_EEEEENS5_IJNS4_10UnderscoreESY_SY_EEEEENS4_18SM100_TMA_2SM_LOADENS4_14ComposedLayoutINS4_7SwizzleILi2ELi4ELi3EEENS4_18smem_ptr_flag_bitsILi16EEENST_INS5_IJNSA_ILi8EEESH_EEENS5_IJSH_SC_EEEEEEEvNS4_8identityES11_S1B_vS1C_EENS_8epilogue10collective18CollectiveEpilogueINS1E_23Sm100TmaWarpSpecializedILi3ELi2ELi32ELb1ELb0EEEJNS5_IJNSA_ILi128EEESG_SH_EEENS5_IJNST_IS1J_SC_EENST_ISH_SC_EEEEESJ_SK_SJ_SK_NS1E_6fusion15FusionCallbacksIS1I_NS1O_17LinearCombinationISJ_fSJ_fLNS_15FloatRoundStyleE2EEES1K_S1N_JEEENS4_5SM1004TMEM4LOAD26SM100_TMEM_LOAD_32dp32b32xENS4_13SM90_TMA_LOADES1B_NS4_39AutoVectorizingCopyWithAssumedAlignmentILi128EEENS4_14SM90_TMA_STOREES1B_S20_S20_EEEvvEEEEvNT_6ParamsE:
[----:B------:R-:W1:Y:S01]  /*0000*/  LDC R1, c[0x0][0x37c] ;  /* 0x0000df00ff017b82 */ /* 0x000e620000000800 */
[----:B------:R-:W2:Y:S01]  /*0010*/  S2R R105, SR_TID.X ;  /* 0x0000000000697919 */ /* 0x000ea20000002100 */
[----:B------:R-:W3:Y:S06]  /*0020*/  LDCU.64 UR4, c[0x0][0x890] ;  /* 0x00011200ff0477ac */ /* 0x000eec0008000a00 */
[----:B------:R-:W4:Y:S01]  /*0030*/  S2UR UR37, SR_CgaCtaId ;  /* 0x00000000002579c3 */ /* 0x000f220000008800 */
[----:B------:R-:W-:Y:S02]  /*0040*/  PRMT R92, RZ, 0x7610, R92 ;  /* 0x00007610ff5c7816 */ /* 0x000fe4000000005c */
[----:B------:R-:W-:Y:S01]  /*0050*/  ELECT P1, URZ, PT ;  /* 0x0000000000ff782f */ /* 0x000fe20003820000 */
[----:B------:R-:W1:Y:S01]  /*0060*/  LDCU.64 UR46, c[0x0][0x358] ;  /* 0x00006b00ff2e77ac */ /* 0x000e620008000a00 */
[----:B---3--:R-:W-:-:S04]  /*0070*/  UISETP.NE.U32.AND UP0, UPT, UR4, URZ, UPT ;  /* 0x000000ff0400728c */ /* 0x008fc8000bf05070 */
[----:B------:R-:W-:Y:S02]  /*0080*/  UISETP.NE.AND.EX UP0, UPT, UR5, URZ, UPT, UP0 ;  /* 0x000000ff0500728c */ /* 0x000fe4000bf05300 */
[----:B----4-:R-:W-:Y:S02]  /*0090*/  ULOP3.LUT UR9, UR37, 0x1, URZ, 0xc0, !UPT ;  /* 0x0000000125097892 */ /* 0x010fe4000f8ec0ff */
[----:B------:R-:W-:Y:S01]  /*00a0*/  ULOP3.LUT UR8, UR37, 0x1, URZ, 0x3c, !UPT ;  /* 0x0000000125087892 */ /* 0x000fe2000f8e3cff */
[----:B--2---:R-:W-:-:S05]  /*00b0*/  SHF.R.U32.HI R96, RZ, 0x5, R105 ;  /* 0x00000005ff607819 */ /* 0x004fca0000011669 */
[----:B------:R-:W2:Y:S02]  /*00c0*/  SHFL.IDX PT, R0, R96, RZ, 0x1f ;  /* 0x00001fff60007589 */ /* 0x000ea400000e0000 */
[----:B--2---:R-:W-:Y:S01]  /*00d0*/  R2UR UR10, R0 ;  /* 0x00000000000a72ca */ /* 0x004fe200000e0000 */
[----:B-1----:R-:W-:-:S14]  /*00e0*/  BRA.U UP0, `(.L_x_0) ;  /* 0x00000001002c7547 */ /* 0x002fdc000b800000 */
[----:B------:R-:W1:Y:S02]  /*00f0*/  LDCU.64 UR6, c[0x0][0x888] ;  /* 0x00011100ff0677ac */ /* 0x000e640008000a00 */
[----:B-1----:R-:W-:-:S04]  /*0100*/  UISETP.NE.U32.AND UP0, UPT, UR6, URZ, UPT ;  /* 0x000000ff0600728c */ /* 0x002fc8000bf05070 */
[----:B------:R-:W-:-:S09]  /*0110*/  UISETP.NE.AND.EX UP0, UPT, UR7, URZ, UPT, UP0 ;  /* 0x000000ff0700728c */ /* 0x000fd2000bf05300 */
[----:B------:R-:W-:Y:S05]  /*0120*/  BRA.U !UP0, `(.L_x_1) ;  /* 0x0000000108107547 */ /* 0x000fea000b800000 */
[----:B------:R-:W1:Y:S02]  /*0130*/  LDC.64 R2, c[0x0][0x888] ;  /* 0x00022200ff027b82 */ /* 0x000e640000000a00 */
[----:B-1----:R1:W5:Y:S01]  /*0140*/  LDG.E R49, desc[UR46][R2.64] ;  /* 0x0000002e02317981 */ /* 0x002362000c1e1900 */
[----:B------:R-:W-:Y:S01]  /*0150*/  HFMA2 R92, -RZ, RZ, 0, 5.9604644775390625e-08 ;  /* 0x00000001ff5c7431 */ /* 0x000fe200000001ff */
[----:B------:R-:W-:Y:S05]  /*0160*/  BRA `(.L_x_0) ;  /* 0x00000000000c7947 */ /* 0x000fea0003800000 */
.L_x_1:
[----:B------:R-:W1:Y:S01]  /*0170*/  LDCU UR6, c[0x0][0x880] ;  /* 0x00011000ff0677ac */ /* 0x000e620008000800 */
[----:B------:R-:W-:Y:S01]  /*0180*/  HFMA2 R92, -RZ, RZ, 0, 5.9604644775390625e-08 ;  /* 0x00000001ff5c7431 */ /* 0x000fe200000001ff */
[----:B-1----:R-:W-:-:S07]  /*0190*/  MOV R49, UR6 ;  /* 0x0000000600317c02 */ /* 0x002fce0008000f00 */
.L_x_0:
[----:B------:R-:W2:Y:S02]  /*01a0*/  LDCU.64 UR6, c[0x0][0x8b0] ;  /* 0x00011600ff0677ac */ /* 0x000ea40008000a00 */
[----:B--2---:R-:W-:-:S04]  /*01b0*/  UISETP.NE.U32.AND UP0, UPT, UR6, URZ, UPT ;  /* 0x000000ff0600728c */ /* 0x004fc8000bf05070 */
[----:B------:R-:W-:-:S09]  /*01c0*/  UISETP.NE.AND.EX UP0, UPT, UR7, URZ, UPT, UP0 ;  /* 0x000000ff0700728c */ /* 0x000fd2000bf05300 */
[----:B------:R-:W-:Y:S05]  /*01d0*/  BRA.U UP0, `(.L_x_2) ;  /* 0x0000000100247547 */ /* 0x000fea000b800000 */
[----:B------:R-:W2:Y:S02]  /*01e0*/  LDCU.64 UR6, c[0x0][0x8a8] ;  /* 0x00011500ff0677ac */ /* 0x000ea40008000a00 */
[----:B--2---:R-:W-:-:S04]  /*01f0*/  UISETP.NE.U32.AND UP0, UPT, UR6, URZ, UPT ;  /* 0x000000ff0600728c */ /* 0x004fc8000bf05070 */
[----:B------:R-:W-:-:S09]  /*0200*/  UISETP.NE.AND.EX UP0, UPT, UR7, URZ, UPT, UP0 ;  /* 0x000000ff0700728c */ /* 0x000fd2000bf05300 */
[----:B------:R-:W-:Y:S05]  /*0210*/  BRA.U !UP0, `(.L_x_3) ;  /* 0x00000001080c7547 */ /* 0x000fea000b800000 */
[----:B------:R-:W2:Y:S02]  /*0220*/  LDC.64 R46, c[0x0][0x8a8] ;  /* 0x00022a00ff2e7b82 */ /* 0x000ea40000000a00 */
[----:B--2---:R2:W5:Y:S01]  /*0230*/  LDG.E R46, desc[UR46][R46.64] ;  /* 0x0000002e2e2e7981 */ /* 0x004562000c1e1900 */
[----:B------:R-:W-:Y:S05]  /*0240*/  BRA `(.L_x_2) ;  /* 0x0000000000087947 */ /* 0x000fea0003800000 */
.L_x_3:
[----:B------:R-:W2:Y:S02]  /*0250*/  LDCU UR6, c[0x0][0x8a0] ;  /* 0x00011400ff0677ac */ /* 0x000ea40008000800 */
[----:B--2---:R-:W-:Y:S02]  /*0260*/  MOV R46, UR6 ;  /* 0x00000006002e7c02 */ /* 0x004fe40008000f00 */
.L_x_2:
[----:B------:R-:W-:Y:S01]  /*0270*/  IMAD.U32 R0, RZ, RZ, UR10 ;  /* 0x0000000aff007e24 */ /* 0x000fe2000f8e00ff */
[----:B------:R-:W-:Y:S04]  /*0280*/  BSSY.RECONVERGENT B0, `(.L_x_4) ;  /* 0x000000c000007945 */ /* 0x000fe80003800200 */
[C---:B------:R-:W-:Y:S02]  /*0290*/  ISETP.NE.OR P2, PT, R0.reuse, 0x1, !P1 ;  /* 0x000000010000780c */ /* 0x040fe40004f45670 */
[----:B------:R-:W-:-:S11]  /*02a0*/  ISETP.NE.OR P0, PT, R0, 0x3, !P1 ;  /* 0x000000030000780c */ /* 0x000fd60004f05670 */
[----:B------:R-:W-:Y:S05]  /*02b0*/  @P2 BRA `(.L_x_5) ;  /* 0x0000000000202947 */ /* 0x000fea0003800000 */
[----:B------:R-:W3:Y:S02]  /*02c0*/  LDCU.64 UR6, c[0x0][0x348] ;  /* 0x00006900ff0677ac */ /* 0x000ee40008000a00 */
[----:B---3--:R-:W-:Y:S02]  /*02d0*/  UIADD3 UR12, UP1, UPT, UR6, 0x80, URZ ;  /* 0x00000080060c7890 */ /* 0x008fe4000ff3e0ff */
[----:B------:R-:W-:Y:S02]  /*02e0*/  UIADD3 UR6, UP0, UPT, UR6, 0x180, URZ ;  /* 0x0000018006067890 */ /* 0x000fe4000ff1e0ff */
[----:B------:R-:W-:Y:S02]  /*02f0*/  UIADD3.X UR13, UPT, UPT, URZ, UR7, URZ, UP1, !UPT ;  /* 0x00000007ff0d7290 */ /* 0x000fe40008ffe4ff */
[----:B------:R-:W-:-:S07]  /*0300*/  UIADD3.X UR7, UPT, UPT, URZ, UR7, URZ, UP0, !UPT ;  /* 0x00000007ff077290 */ /* 0x000fce00087fe4ff */
[----:B------:R3:W-:Y:S02]  /*0310*/  UTMACCTL.PF [UR12] ;  /* 0x000000000c0079b9 */ /* 0x0007e40008040000 */
[----:B------:R3:W-:Y:S02]  /*0320*/  UTMACCTL.PF [UR6] ;  /* 0x00000000060079b9 */ /* 0x0007e40008040000 */
[----:B---3--:R-:W-:Y:S01]  /*0330*/  NOP ;  /* 0x0000000000007918 */ /* 0x008fe20000000000 */
.L_x_5:
[----:B------:R-:W-:Y:S05]  /*0340*/  BSYNC.RECONVERGENT B0 ;  /* 0x0000000000007941 */ /* 0x000fea0003800200 */
.L_x_4:
[----:B------:R-:W-:Y:S04]  /*0350*/  BSSY.RECONVERGENT B0, `(.L_x_6) ;  /* 0x000000a000007945 */ /* 0x000fe80003800200 */
        /* <DEDUP_REMOVED lines=9> */
.L_x_7:
[----:B------:R-:W-:Y:S05]  /*03f0*/  BSYNC.RECONVERGENT B0 ;  /* 0x0000000000007941 */ /* 0x000fea0003800200 */
.L_x_6:
[----:B------:R-:W3:Y:S01]  /*0400*/  LDCU.64 UR6, c[0x0][0x888] ;  /* 0x00011100ff0677ac */ /* 0x000ee20008000a00 */
[----:B------:R-:W-:Y:S02]  /*0410*/  UISETP.EQ.U32.AND UP1, UPT, UR4, URZ, UPT ;  /* 0x000000ff0400728c */ /* 0x000fe4000bf22070 */
[----:B------:R-:W-:Y:S02]  /*0420*/  UPLOP3.LUT UP5, UPT, UPT, UPT, UPT, 0x80, 0x8 ;  /* 0x000000000008789c */ /* 0x000fe40003faf070 */
[----:B---3--:R-:W-:-:S04]  /*0430*/  UISETP.NE.U32.AND UP0, UPT, UR6, URZ, UPT ;  /* 0x000000ff0600728c */ /* 0x008fc8000bf05070 */
[----:B------:R-:W-:-:S04]  /*0440*/  UISETP.NE.AND.EX UP0, UPT, UR7, URZ, UPT, UP0 ;  /* 0x000000ff0700728c */ /* 0x000fc8000bf05300 */
[----:B------:R-:W-:-:S04]  /*0450*/  UISETP.EQ.OR.EX UP2, UPT, UR5, URZ, !UP0, UP1 ;  /* 0x000000ff0500728c */ /* 0x000fc8000c742710 */
[----:B------:R-:W-:-:S05]  /*0460*/  UP2UR UR51, UPR, URZ, 0x4 ;  /* 0x00000004ff337883 */ /* 0x000fca0008000000 */
[----:B------:R-:W-:Y:S07]  /*0470*/  BRA.U !UP2, `(.L_x_8) ;  /* 0x000000010a207547 */ /* 0x000fee000b800000 */
[----:B------:R-:W-:Y:S01]  /*0480*/  UISETP.NE.U32.AND UP2, UPT, UR4, URZ, UPT ;  /* 0x000000ff0400728c */ /* 0x000fe2000bf45070 */
[----:B-----5:R-:W-:Y:S01]  /*0490*/  FSETP.NEU.AND P0, PT, R49, RZ, PT ;  /* 0x000000ff3100720b */ /* 0x020fe20003f0d000 */
[----:B------:R-:W-:Y:S02]  /*04a0*/  USEL UR4, URZ, 0xffffffff, UP0 ;  /* 0xffffffffff047887 */ /* 0x000fe40008000000 */
[----:B------:R-:W-:-:S10]  /*04b0*/  UISETP.NE.AND.EX UP2, UPT, UR5, URZ, UPT, UP2 ;  /* 0x000000ff0500728c */ /* 0x000fd4000bf45320 */
[----:B------:R-:W-:Y:S01]  /*04c0*/  VOTEU.ANY UP1, P0 ;  /* 0x0000000000ff7886 */ /* 0x000fe20000020100 */
[----:B------:R-:W-:-:S04]  /*04d0*/  @!UP2 USEL UR4, URZ, 0xffffffff, UP1 ;  /* 0xffffffffff04a887 */ /* 0x000fc80008800000 */
[----:B------:R-:W-:-:S04]  /*04e0*/  ULOP3.LUT UR4, UR4, 0x1, URZ, 0xc0, !UPT ;  /* 0x0000000104047892 */ /* 0x000fc8000f8ec0ff */
[----:B------:R-:W-:-:S11]  /*04f0*/  UISETP.NE.U32.AND UP5, UPT, UR4, 0x1, UPT ;  /* 0x000000010400788c */ /* 0x000fd6000bfa5070 */
.L_x_8:
[----:B------:R-:W3:Y:S01]  /*0500*/  SHFL.IDX PT, R0, R96, RZ, 0x1f ;  /* 0x00001fff60007589 */ /* 0x000ee200000e0000 */
[----:B------:R-:W-:-:S04]  /*0510*/  UISETP.NE.AND UP1, UPT, UR10, 0x2, UPT ;  /* 0x000000020a00788c */ /* 0x000fc8000bf25270 */
[----:B------:R-:W-:Y:S02]  /*0520*/  UISETP.EQ.AND UP2, UPT, UR9, URZ, !UP1 ;  /* 0x000000ff0900728c */ /* 0x000fe4000cf42270 */
[----:B------:R-:W-:-:S04]  /*0530*/  USEL UR14, URZ, 0x1, UP1 ;  /* 0x00000001ff0e7887 */ /* 0x000fc80008800000 */
[----:B------:R-:W-:Y:S02]  /*0540*/  PLOP3.LUT P5, PT, P1, PT, UP2, 0x80, 0x8 ;  /* 0x000000000008781c */ /* 0x000fe40000faf028 */
[----:B---3--:R-:W-:-:S13]  /*0550*/  ISETP.NE.AND P0, PT, R0, RZ, PT ;  /* 0x000000ff0000720c */ /* 0x008fda0003f05270 */
[----:B------:R-:W-:Y:S05]  /*0560*/  @P0 BRA `(.L_x_9) ;  /* 0x0000000000c00947 */ /* 0x000fea0003800000 */
[----:B------:R-:W-:Y:S01]  /*0570*/  ELECT P0, URZ, PT ;  /* 0x0000000000ff782f */ /* 0x000fe20003800000 */
[----:B------:R-:W-:-:S12]  /*0580*/  BSSY.RECONVERGENT B0, `(.L_x_9) ;  /* 0x000002e000007945 */ /* 0x000fd80003800200 */
[----:B------:R-:W-:Y:S05]  /*0590*/  @!P0 BRA `(.L_x_10) ;  /* 0x0000000000b08947 */ /* 0x000fea0003800000 */
[----:B------:R-:W-:Y:S01]  /*05a0*/  UMOV UR5, 0x400 ;  /* 0x0000040000057882 */ /* 0x000fe20000000000 */
[----:B------:R-:W-:Y:S01]  /*05b0*/  UMOV UR4, 0x1 ;  /* 0x0000000100047882 */ /* 0x000fe20000000000 */
[----:B------:R-:W-:Y:S02]  /*05c0*/  ULEA UR5, UR37, UR5, 0x18 ;  /* 0x0000000525057291 */ /* 0x000fe4000f8ec0ff */
[----:B------:R-:W-:-:S04]  /*05d0*/  UIADD3 UR6, UPT, UPT, -UR4, 0x100000, URZ ;  /* 0x0010000004067890 */ /* 0x000fc8000fffe1ff */
[----:B------:R-:W-:Y:S02]  /*05e0*/  USHF.L.U32 UR7, UR6, 0xb, URZ ;  /* 0x0000000b06077899 */ /* 0x000fe400080006ff */
[----:B------:R-:W-:Y:S01]  /*05f0*/  USHF.L.U32 UR6, UR6, 0x1, URZ ;  /* 0x0000000106067899 */ /* 0x000fe200080006ff */
[----:B------:R-:W3:Y:S11]  /*0600*/  FENCE.VIEW.ASYNC.S ;  /* 0x00000000000073c6 */ /* 0x000ef60000000000 */
[----:B---3--:R3:W4:Y:S01]  /*0610*/  SYNCS.EXCH.64 URZ, [UR5], UR6 ;  /* 0x0000000605ff75b2 */ /* 0x0087220008000100 */
[----:B------:R3:W1:Y:S01]  /*0620*/  SYNCS.EXCH.64 URZ, [UR5+0x90], UR6 ;  /* 0x0000900605ff75b2 */ /* 0x0006620008000100 */
        /* <DEDUP_REMOVED lines=33> */
[----:B------:R3:W1:Y:S02]  /*0840*/  SYNCS.EXCH.64 URZ, [UR5+0x118], UR6 ;  /* 0x0001180605ff75b2 */ /* 0x0006640008000100 */
[----:B---34-:R-:W-:Y:S01]  /*0850*/  NOP ;  /* 0x0000000000007918 */ /* 0x018fe20000000000 */
.L_x_10:
[----:B------:R-:W-:Y:S05]  /*0860*/  BSYNC.RECONVERGENT B0 ;  /* 0x0000000000007941 */ /* 0x000fea0003800200 */
.L_x_9:
[----:B------:R-:W3:Y:S01]  /*0870*/  SHFL.IDX PT, R0, R96, RZ, 0x1f ;  /* 0x00001fff60007589 */ /* 0x000ee200000e0000 */
[----:B------:R-:W-:Y:S01]  /*0880*/  NOP ;  /* 0x0000000000007918 */ /* 0x000fe20000000000 */
[----:B---3--:R-:W-:-:S13]  /*0890*/  ISETP.NE.AND P0, PT, R0, 0x1, PT ;  /* 0x000000010000780c */ /* 0x008fda0003f05270 */
[----:B------:R-:W-:Y:S05]  /*08a0*/  @P0 BRA `(.L_x_11) ;  /* 0x00000000004c0947 */ /* 0x000fea0003800000 */
[----:B------:R-:W-:Y:S01]  /*08b0*/  UMOV UR6, 0x400 ;  /* 0x0000040000067882 */ /* 0x000fe20000000000 */
[----:B------:R-:W-:Y:S01]  /*08c0*/  UMOV UR5, 0x20 ;  /* 0x0000002000057882 */ /* 0x000fe20000000000 */
[----:B------:R-:W-:Y:S01]  /*08d0*/  UMOV UR4, 0x80 ;  /* 0x0000008000047882 */ /* 0x000fe20000000000 */
[----:B------:R-:W-:Y:S02]  /*08e0*/  ULEA UR6, UR37, UR6, 0x18 ;  /* 0x0000000625067291 */ /* 0x000fe4000f8ec0ff */
[----:B------:R-:W-:-:S04]  /*08f0*/  UIADD3 UR12, UPT, UPT, -UR5, 0x100000, URZ ;  /* 0x00100000050c7890 */ /* 0x000fc8000fffe1ff */
[----:B------:R-:W-:Y:S02]  /*0900*/  USHF.L.U32 UR13, UR12, 0xb, URZ ;  /* 0x0000000b0c0d7899 */ /* 0x000fe400080006ff */
[----:B------:R-:W-:Y:S02]  /*0910*/  USHF.L.U32 UR12, UR12, 0x1, URZ ;  /* 0x000000010c0c7899 */ /* 0x000fe400080006ff */
[----:B------:R-:W-:-:S04]  /*0920*/  UIADD3 UR4, UPT, UPT, -UR4, 0x100000, URZ ;  /* 0x0010000004047890 */ /* 0x000fc8000fffe1ff */
[----:B------:R-:W-:Y:S02]  /*0930*/  USHF.L.U32 UR5, UR4, 0xb, URZ ;  /* 0x0000000b04057899 */ /* 0x000fe400080006ff */
[----:B------:R-:W-:Y:S01]  /*0940*/  USHF.L.U32 UR4, UR4, 0x1, URZ ;  /* 0x0000000104047899 */ /* 0x000fe200080006ff */
[----:B------:R-:W-:Y:S01]  /*0950*/  ELECT P0, URZ, PT ;  /* 0x0000000000ff782f */ /* 0x000fe20003800000 */
[----:B------:R-:W3:Y:S02]  /*0960*/  FENCE.VIEW.ASYNC.S ;  /* 0x00000000000073c6 */ /* 0x000ee40000000000 */
[----:B---3--:R3:W4:Y:S08]  /*0970*/  SYNCS.EXCH.64 URZ, [UR6+0x120], UR12 ;  /* 0x0001200c06ff75b2 */ /* 0x0087300008000100 */
[----:B------:R3:W1:Y:S01]  /*0980*/  SYNCS.EXCH.64 URZ, [UR6+0x138], UR4 ;  /* 0x0001380406ff75b2 */ /* 0x0006620008000100 */
[----:B------:R3:W1:Y:S01]  /*0990*/  SYNCS.EXCH.64 URZ, [UR6+0x128], UR12 ;  /* 0x0001280c06ff75b2 */ /* 0x0006620008000100 */
[----:B------:R3:W1:Y:S01]  /*09a0*/  SYNCS.EXCH.64 URZ, [UR6+0x140], UR4 ;  /* 0x0001400406ff75b2 */ /* 0x0006620008000100 */
[----:B------:R3:W1:Y:S01]  /*09b0*/  SYNCS.EXCH.64 URZ, [UR6+0x130], UR12 ;  /* 0x0001300c06ff75b2 */ /* 0x0006620008000100 */
[----:B------:R3:W1:Y:S01]  /*09c0*/  SYNCS.EXCH.64 URZ, [UR6+0x148], UR4 ;  /* 0x0001480406ff75b2 */ /* 0x0006620008000100 */
[----:B------:R-:W-:Y:S01]  /*09d0*/  NOP ;  /* 0x0000000000007918 */ /* 0x000fe20000000000 */
.L_x_11:
[----:B------:R-:W2:Y:S01]  /*09e0*/  SHFL.IDX PT, R0, R96, RZ, 0x1f ;  /* 0x00001fff60007589 */ /* 0x000ea200000e0000 */
[----:B------:R-:W-:Y:S01]  /*09f0*/  NOP ;  /* 0x0000000000007918 */ /* 0x000fe20000000000 */
[----:B--2---:R-:W-:-:S13]  /*0a00*/  ISETP.NE.AND P0, PT, R0, 0x3, PT ;  /* 0x000000030000780c */ /* 0x004fda0003f05270 */
[----:B------:R-:W-:Y:S05]  /*0a10*/  @P0 BRA `(.L_x_12) ;  /* 0x00000000002c0947 */ /* 0x000fea0003800000 */
[----:B---3--:R-:W-:Y:S01]  /*0a20*/  UMOV UR5, 0x400 ;  /* 0x0000040000057882 */ /* 0x008fe20000000000 */
[----:B------:R-:W-:Y:S01]  /*0a30*/  UMOV UR4, 0x20 ;  /* 0x0000002000047882 */ /* 0x000fe20000000000 */
[----:B------:R-:W-:Y:S02]  /*0a40*/  ULEA UR5, UR37, UR5, 0x18 ;  /* 0x0000000525057291 */ /* 0x000fe4000f8ec0ff */
[----:B------:R-:W-:-:S04]  /*0a50*/  UIADD3 UR6, UPT, UPT, -UR4, 0x100000, URZ ;  /* 0x0010000004067890 */ /* 0x000fc8000fffe1ff */
[----:B------:R-:W-:Y:S02]  /*0a60*/  USHF.L.U32 UR7, UR6, 0xb, URZ ;  /* 0x0000000b06077899 */ /* 0x000fe400080006ff */
[----:B------:R-:W-:Y:S01]  /*0a70*/  USHF.L.U32 UR6, UR6, 0x1, URZ ;  /* 0x0000000106067899 */ /* 0x000fe200080006ff */
[----:B------:R-:W-:Y:S01]  /*0a80*/  ELECT P0, URZ, PT ;  /* 0x0000000000ff782f */ /* 0x000fe20003800000 */
[----:B------:R-:W2:Y:S10]  /*0a90*/  FENCE.VIEW.ASYNC.S ;  /* 0x00000000000073c6 */ /* 0x000eb40000000000 */
[----:B--2---:R2:W3:Y:S01]  /*0aa0*/  SYNCS.EXCH.64 URZ, [UR5+0x150], UR6 ;  /* 0x0001500605ff75b2 */ /* 0x0044e20008000100 */
[----:B------:R2:W1:Y:S01]  /*0ab0*/  SYNCS.EXCH.64 URZ, [UR5+0x158], UR6 ;  /* 0x0001580605ff75b2 */ /* 0x0004620008000100 */
[----:B------:R-:W-:Y:S01]  /*0ac0*/  NOP ;  /* 0x0000000000007918 */ /* 0x000fe20000000000 */
.L_x_12:
[----:B------:R-:W4:Y:S01]  /*0ad0*/  SHFL.IDX PT, R0, R96, RZ, 0x1f ;  /* 0x00001fff60007589 */ /* 0x000f2200000e0000 */
[----:B------:R-:W-:Y:S01]  /*0ae0*/  NOP ;  /* 0x0000000000007918 */ /* 0x000fe20000000000 */
[----:B----4-:R-:W-:-:S13]  /*0af0*/  ISETP.NE.AND P0, PT, R0, 0x4, PT ;  /* 0x000000040000780c */ /* 0x010fda0003f05270 */
[----:B------:R-:W-:Y:S05]  /*0b00*/  @P0 BRA `(.L_x_13) ;  /* 0x0000000000480947 */ /* 0x000fea0003800000 */
[----:B--23--:R-:W-:Y:S01]  /*0b10*/  UMOV UR6, 0x1e0 ;  /* 0x000001e000067882 */ /* 0x00cfe20000000000 */
[----:B------:R-:W-:Y:S01]  /*0b20*/  UMOV UR5, 0x400 ;  /* 0x0000040000057882 */ /* 0x000fe20000000000 */
[----:B------:R-:W-:Y:S01]  /*0b30*/  USEL UR6, UR6, 0x1a0, UP5 ;  /* 0x000001a006067887 */ /* 0x000fe2000a800000 */
        /* <DEDUP_REMOVED lines=9> */
[----:B------:R-:W2:Y:S02]  /*0bd0*/  FENCE.VIEW.ASYNC.S ;  /* 0x00000000000073c6 */ /* 0x000ea40000000000 */
[----:B--2---:R4:W2:Y:S08]  /*0be0*/  SYNCS.EXCH.64 URZ, [UR5+0x160], UR12 ;  /* 0x0001600c05ff75b2 */ /* 0x0048b00008000100 */
[----:B------:R4:W3:Y:S01]  /*0bf0*/  SYNCS.EXCH.64 URZ, [UR5+0x170], UR6 ;  /* 0x0001700605ff75b2 */ /* 0x0008e20008000100 */
[----:B------:R4:W1:Y:S01]  /*0c00*/  SYNCS.EXCH.64 URZ, [UR5+0x168], UR12 ;  /* 0x0001680c05ff75b2 */ /* 0x0008620008000100 */
[----:B------:R4:W1:Y:S02]  /*0c10*/  SYNCS.EXCH.64 URZ, [UR5+0x178], UR6 ;  /* 0x0001780605ff75b2 */ /* 0x0008640008000100 */
[----:B----4-:R-:W-:Y:S01]  /*0c20*/  NOP ;  /* 0x0000000000007918 */ /* 0x010fe20000000000 */
.L_x_13:
[----:B------:R-:W4:Y:S01]  /*0c30*/  SHFL.IDX PT, R0, R96, RZ, 0x1f ;  /* 0x00001fff60007589 */ /* 0x000f2200000e0000 */
[----:B------:R-:W-:Y:S01]  /*0c40*/  NOP ;  /* 0x0000000000007918 */ /* 0x000fe20000000000 */
[----:B----4-:R-:W-:-:S13]  /*0c50*/  ISETP.NE.AND P0, PT, R0, 0x5, PT ;  /* 0x000000050000780c */ /* 0x010fda0003f05270 */
[----:B------:R-:W-:Y:S05]  /*0c60*/  @P0 BRA `(.L_x_14) ;  /* 0x0000000000540947 */ /* 0x000fea0003800000 */
[----:B--23--:R-:W-:Y:S01]  /*0c70*/  UMOV UR6, 0x400 ;  /* 0x0000040000067882 */ /* 0x00cfe20000000000 */
        /* <DEDUP_REMOVED lines=14> */
[----:B------:R4:W1:Y:S01]  /*0d60*/  SYNCS.EXCH.64 URZ, [UR6+0x1a8], UR4 ;  /* 0x0001a80406ff75b2 */ /* 0x0008620008000100 */
[----:B------:R4:W1:Y:S01]  /*0d70*/  SYNCS.EXCH.64 URZ, [UR6+0x190], UR12 ;  /* 0x0001900c06ff75b2 */ /* 0x0008620008000100 */
[----:B------:R4:W1:Y:S01]  /*0d80*/  SYNCS.EXCH.64 URZ, [UR6+0x1b0], UR4 ;  /* 0x0001b00406ff75b2 */ /* 0x0008620008000100 */
[----:B------:R4:W1:Y:S01]  /*0d90*/  SYNCS.EXCH.64 URZ, [UR6+0x198], UR12 ;  /* 0x0001980c06ff75b2 */ /* 0x0008620008000100 */
[----:B------:R4:W1:Y:S02]  /*0da0*/  SYNCS.EXCH.64 URZ, [UR6+0x1b8], UR4 ;  /* 0x0001b80406ff75b2 */ /* 0x0008640008000100 */
[----:B----4-:R-:W-:Y:S01]  /*0db0*/  NOP ;  /* 0x0000000000007918 */ /* 0x010fe20000000000 */
.L_x_14:
[----:B------:R-:W4:Y:S01]  /*0dc0*/  SHFL.IDX PT, R0, R96, RZ, 0x1f ;  /* 0x00001fff60007589 */ /* 0x000f2200000e0000 */
[----:B------:R-:W-:Y:S01]  /*0dd0*/  ISETP.NE.OR P1, PT, RZ, UR10, !P1 ;  /* 0x0000000aff007c0c */ /* 0x000fe2000cf25670 */
[----:B------:R-:W-:Y:S01]  /*0de0*/  NOP ;  /* 0x0000000000007918 */ /* 0x000fe20000000000 */
[----:B----4-:R-:W-:-:S13]  /*0df0*/  ISETP.NE.AND P0, PT, R0, 0x3, PT ;  /* 0x000000030000780c */ /* 0x010fda0003f05270 */
[----:B------:R-:W-:Y:S05]  /*0e00*/  @P0 BRA `(.L_x_15) ;  /* 0x0000000000340947 */ /* 0x000fea0003800000 */
[----:B--23--:R-:W-:Y:S01]  /*0e10*/  UMOV UR5, 0x400 ;  /* 0x0000040000057882 */ /* 0x00cfe20000000000 */
[----:B------:R-:W-:Y:S01]  /*0e20*/  UMOV UR4, 0x20 ;  /* 0x0000002000047882 */ /* 0x000fe20000000000 */
[----:B------:R-:W-:Y:S02]  /*0e30*/  ULEA UR5, UR37, UR5, 0x18 ;  /* 0x0000000525057291 */ /* 0x000fe4000f8ec0ff */
[----:B------:R-:W-:-:S04]  /*0e40*/  UIADD3 UR6, UPT, UPT, -UR4, 0x100000, URZ ;  /* 0x0010000004067890 */ /* 0x000fc8000fffe1ff */
[----:B------:R-:W-:Y:S02]  /*0e50*/  USHF.L.U32 UR7, UR6, 0xb, URZ ;  /* 0x0000000b06077899 */ /* 0x000fe400080006ff */
[----:B------:R-:W-:Y:S01]  /*0e60*/  USHF.L.U32 UR6, UR6, 0x1, URZ ;  /* 0x0000000106067899 */ /* 0x000fe200080006ff */
[----:B------:R-:W-:Y:S01]  /*0e70*/  ELECT P0, URZ, PT ;  /* 0x0000000000ff782f */ /* 0x000fe20003800000 */
[----:B------:R-:W2:Y:S10]  /*0e80*/  FENCE.VIEW.ASYNC.S ;  /* 0x00000000000073c6 */ /* 0x000eb40000000000 */
[----:B--2---:R4:W2:Y:S01]  /*0e90*/  SYNCS.EXCH.64 URZ, [UR5+0x1c0], UR6 ;  /* 0x0001c00605ff75b2 */ /* 0x0048a20008000100 */
[----:B------:R4:W3:Y:S01]  /*0ea0*/  SYNCS.EXCH.64 URZ, [UR5+0x1d0], UR6 ;  /* 0x0001d00605ff75b2 */ /* 0x0008e20008000100 */
[----:B------:R4:W1:Y:S01]  /*0eb0*/  SYNCS.EXCH.64 URZ, [UR5+0x1c8], UR6 ;  /* 0x0001c80605ff75b2 */ /* 0x0008620008000100 */
[----:B------:R4:W1:Y:S02]  /*0ec0*/  SYNCS.EXCH.64 URZ, [UR5+0x1d8], UR6 ;  /* 0x0001d80605ff75b2 */ /* 0x0008640008000100 */
[----:B----4-:R-:W-:Y:S01]  /*0ed0*/  NOP ;  /* 0x0000000000007918 */ /* 0x010fe20000000000 */
.L_x_15:
[----:B------:R-:W-:Y:S01]  /*0ee0*/  VOTEU.ALL UP1, P1 ;  /* 0x0000000000ff7886 */ /* 0x000fe20000820000 */
[----:B--23--:R-:W2:Y:S01]  /*0ef0*/  LDCU UR5, c[0x0][0x36c] ;  /* 0x00006d80ff0577ac */ /* 0x00cea20008000800 */
[----:B------:R-:W-:Y:S01]  /*0f00*/  NOP ;  /* 0x0000000000007918 */ /* 0x000fe20000000000 */
[----:B------:R-:W-:Y:S01]  /*0f10*/  LOP3.LUT R10, R105, 0x1f, RZ, 0xc0, !PT ;  /* 0x0000001f690a7812 */ /* 0x000fe200078ec0ff */
[----:B------:R-:W-:Y:S01]  /*0f20*/  UMOV UR6, 0x20 ;  /* 0x0000002000067882 */ /* 0x000fe20000000000 */
[----:B------:R-:W-:Y:S01]  /*0f30*/  @!UP1 UMOV UR4, 0x400 ;  /* 0x0000040000049882 */ /* 0x000fe20000000000 */
[----:B------:R-:W-:-:S04]  /*0f40*/  @!UP1 UIADD3 UR6, UPT, UPT, -UR6, 0x100000, URZ ;  /* 0x0010000006069890 */ /* 0x000fc8000fffe1ff */
[----:B------:R-:W-:Y:S02]  /*0f50*/  @!UP1 USHF.L.U32 UR7, UR6, 0xb, URZ ;  /* 0x0000000b06079899 */ /* 0x000fe400080006ff */
[----:B------:R-:W-:Y:S02]  /*0f60*/  @!UP1 USHF.L.U32 UR6, UR6, 0x1, URZ ;  /* 0x0000000106069899 */ /* 0x000fe400080006ff */
[----:B------:R-:W-:Y:S01]  /*0f70*/  @!UP1 ULEA UR4, UR37, UR4, 0x18 ;  /* 0x0000000425049291 */ /* 0x000fe2000f8ec0ff */
[----:B------:R-:W-:Y:S01]  /*0f80*/  VOTEU.ALL UP1, P1 ;  /* 0x0000000000ff7886 */ /* 0x000fe20000820000 */
[----:B------:R-:W-:Y:S01]  /*0f90*/  UISETP.NE.AND UP4, UPT, UR10, URZ, UPT ;  /* 0x000000ff0a00728c */ /* 0x000fe2000bf85270 */
[----:B------:R-:W3:Y:S09]  /*0fa0*/  FENCE.VIEW.ASYNC.S ;  /* 0x00000000000073c6 */ /* 0x000ef20000000000 */
[----:B---3--:R3:W4:Y:S01]  /*0fb0*/  @!UP1 SYNCS.EXCH.64 URZ, [UR4+0x1e0], UR6 ;  /* 0x0001e00604ff95b2 */ /* 0x0087220008000100 */
[----:B--2---:R-:W-:-:S09]  /*0fc0*/  UISETP.EQ.U32.AND UP1, UPT, UR5, 0x1, UPT ;  /* 0x000000010500788c */ /* 0x004fd2000bf22070 */
[----:B------:R-:W-:Y:S05]  /*0fd0*/  BRA.U !UP1, `(.L_x_16) ;  /* 0x0000000109087547 */ /* 0x000fea000b800000 */
[----:B-1--4-:R-:W-:Y:S01]  /*0fe0*/  UCGABAR_ARV ;  /* 0x00000000000079c7 */ /* 0x012fe20008000000 */
[----:B------:R-:W-:Y:S05]  /*0ff0*/  BRA `(.L_x_17) ;  /* 0x0000000000047947 */ /* 0x000fea0003800000 */
.L_x_16:
[----:B-1--4-:R-:W-:Y:S01]  /*1000*/  NOP ;  /* 0x0000000000007918 */ /* 0x012fe20000000000 */
.L_x_17:
[----:B------:R-:W1:Y:S01]  /*1010*/  S2R R15, SR_CTAID.Y ;  /* 0x00000000000f7919 */ /* 0x000e620000002600 */
[----:B------:R-:W-:-:S05]  /*1020*/  CS2R.32 R91, SR_CgaSize ;  /* 0x00000000005b7805 */ /* 0x000fca0000008a00 */
[----:B------:R-:W-:-:S05]  /*1030*/  IMAD R91, R91, -0xa0, RZ ;  /* 0xffffff605b5b7824 */ /* 0x000fca00078e02ff */
[----:B---3--:R-:W-:-:S14]  /*1040*/  R2UR UR4, R91 ;  /* 0x000000005b0472ca */ /* 0x008fdc00000e0000 */
[----:B------:R-:W2:Y:S01]  /*1050*/  LDCU UR4, c[0x0][UR4+0x2b4] ;  /* 0x00005680040477ac */ /* 0x000ea20008000800 */
[----:B------:R-:W-:-:S05]  /*1060*/  CS2R.32 R0, SR_CgaSize ;  /* 0x0000000000007805 */ /* 0x000fca0000008a00 */
[----:B------:R-:W-:-:S06]  /*1070*/  IMAD R0, R0, -0xa0, RZ ;  /* 0xffffff6000007824 */ /* 0x000fcc00078e02ff */
[----:B------:R-:W3:Y:S01]  /*1080*/  LDC R0, c[0x0][R0+0x2a4] ;  /* 0x0000a90000007b82 */ /* 0x000ee20000000800 */
[----:B------:R-:W-:Y:S01]  /*1090*/  PRMT R8, RZ, 0x7610, R8 ;  /* 0x00007610ff087816 */ /* 0x000fe20000000008 */
[----:B------:R-:W4:Y:S01]  /*10a0*/  S2R R9, SR_CTAID.X ;  /* 0x0000000000097919 */ /* 0x000f220000002500 */
[----:B------:R-:W-:-:S05]  /*10b0*/  CS2R.32 R91, SR_CgaSize ;  /* 0x00000000005b7805 */ /* 0x000fca0000008a00 */
[----:B------:R-:W-:-:S05]  /*10c0*/  IMAD R91, R91, -0xa0, RZ ;  /* 0xffffff605b5b7824 */ /* 0x000fca00078e02ff */
[----:B------:R-:W-:-:S14]  /*10d0*/  R2UR UR5, R91 ;  /* 0x000000005b0572ca */ /* 0x000fdc00000e0000 */
[----:B------:R-:W3:Y:S01]  /*10e0*/  LDCU UR5, c[0x0][UR5+0x2b0] ;  /* 0x00005600050577ac */ /* 0x000ee20008000800 */
[----:B------:R-:W-:Y:S01]  /*10f0*/  UISETP.NE.AND UP2, UPT, UR10, 0x2, UPT ;  /* 0x000000020a00788c */ /* 0x000fe2000bf45270 */
[----:B------:R-:W2:Y:S01]  /*1100*/  LDC R11, c[0x0][0xb24] ;  /* 0x0002c900ff0b7b82 */ /* 0x000ea20000000800 */
[----:B------:R-:W-:-:S05]  /*1110*/  CS2R.32 R2, SR_CgaSize ;  /* 0x0000000000027805 */ /* 0x000fca0000008a00 */
[----:B------:R-:W-:-:S06]  /*1120*/  IMAD R2, R2, -0xa0, RZ ;  /* 0xffffff6002027824 */ /* 0x000fcc00078e02ff */
[----:B------:R-:W3:Y:S08]  /*1130*/  LDC R2, c[0x0][R2+0x2a0] ;  /* 0x0000a80002027b82 */ /* 0x000ef00000000800 */
[----:B------:R-:W3:Y:S01]  /*1140*/  LDC R37, c[0x0][0xb24] ;  /* 0x0002c900ff257b82 */ /* 0x000ee20000000800 */
[----:B-1----:R-:W-:-:S07]  /*1150*/  I2FP.F32.U32 R90, R15 ;  /* 0x0000000f005a7245 */ /* 0x002fce0000201000 */
[----:B------:R-:W1:Y:S01]  /*1160*/  S2UR UR36, SR_CTAID.Z ;  /* 0x00000000002479c3 */ /* 0x000e620000002700 */
[----:B--2---:R-:W-:Y:S01]  /*1170*/  ISETP.GE.AND P0, PT, R11, 0x1, PT ;  /* 0x000000010b00780c */ /* 0x004fe20003f06270 */
[----:B----4-:R-:W-:Y:S01]  /*1180*/  IMAD.MOV.U32 R14, RZ, RZ, R9 ;  /* 0x000000ffff0e7224 */ /* 0x010fe200078e0009 */
[----:B------:R-:W-:Y:S01]  /*1190*/  I2FP.F32.U32 R91, R9 ;  /* 0x00000009005b7245 */ /* 0x000fe20000201000 */
[----:B------:R-:W-:Y:S01]  /*11a0*/  FMUL R90, R90, UR4 ;  /* 0x000000045a5a7c20 */ /* 0x000fe20008400000 */
[----:B------:R-:W2:Y:S03]  /*11b0*/  LDCU UR4, c[0x0][0xb30] ;  /* 0x00016600ff0477ac */ /* 0x000ea60008000800 */
[----:B---3--:R-:W-:Y:S02]  /*11c0*/  FMUL R91, R91, UR5 ;  /* 0x000000055b5b7c20 */ /* 0x008fe40008400000 */
[----:B------:R-:W3:Y:S08]  /*11d0*/  F2I.U32.TRUNC.NTZ R90, R90 ;  /* 0x0000005a005a7305 */ /* 0x000ef0000020f000 */
[----:B------:R-:W4:Y:S01]  /*11e0*/  F2I.U32.TRUNC.NTZ R91, R91 ;  /* 0x0000005b005b7305 */ /* 0x000f22000020f000 */
[----:B--2---:R-:W-:Y:S01]  /*11f0*/  UISETP.NE.AND UP3, UPT, UR4, 0x1, UPT ;  /* 0x000000010400788c */ /* 0x004fe2000bf65270 */
[----:B---3--:R-:W-:-:S05]  /*1200*/  IADD3 R90, PT, PT, -R90, RZ, RZ ;  /* 0x000000ff5a5a7210 */ /* 0x008fca0007ffe1ff */
[----:B------:R-:W-:Y:S01]  /*1210*/  IMAD R90, R0, R90, R15 ;  /* 0x0000005a005a7224 */ /* 0x000fe200078e020f */
[----:B------:R-:W-:Y:S01]  /*1220*/  PRMT R0, RZ, 0x7610, R0 ;  /* 0x00007610ff007816 */ /* 0x000fe20000000000 */
[----:B----4-:R-:W-:-:S04]  /*1230*/  IMAD.MOV R91, RZ, RZ, -R91 ;  /* 0x000000ffff5b7224 */ /* 0x010fc800078e0a5b */
[----:B------:R-:W-:Y:S01]  /*1240*/  IMAD R91, R2, R91, R9 ;  /* 0x0000005b025b7224 */ /* 0x000fe200078e0209 */
[----:B-1----:R-:W-:Y:S06]  /*1250*/  BRA.U UP4, `(.L_x_18) ;  /* 0x0000000104247547 */ /* 0x002fec000b800000 */
[----:B------:R-:W-:Y:S01]  /*1260*/  ISETP.NE.AND P1, PT, R90, RZ, PT ;  /* 0x000000ff5a00720c */ /* 0x000fe20003f25270 */
[----:B------:R-:W-:Y:S01]  /*1270*/  IMAD.MOV.U32 R0, RZ, RZ, 0x3 ;  /* 0x00000003ff007424 */ /* 0x000fe200078e00ff */
[C---:B------:R-:W-:Y:S02]  /*1280*/  LOP3.LUT R2, R91.reuse, 0xfffffffe, RZ, 0xc0, !PT ;  /* 0xfffffffe5b027812 */ /* 0x040fe400078ec0ff */
[----:B------:R-:W-:Y:S02]  /*1290*/  ISETP.LT.U32.OR P1, PT, R91, 0x2, !P1 ;  /* 0x000000025b00780c */ /* 0x000fe40004f21470 */
[----:B------:R-:W-:Y:S02]  /*12a0*/  SHF.L.U32 R0, R0, R2, RZ ;  /* 0x0000000200007219 */ /* 0x000fe400000006ff */
[----:B------:R-:W-:Y:S02]  /*12b0*/  SEL R4, RZ, 0x1, !P1 ;  /* 0x00000001ff047807 */ /* 0x000fe40004800000 */
[----:B------:R-:W-:-:S05]  /*12c0*/  SEL R3, RZ, 0x2, !P1 ;  /* 0x00000002ff037807 */ /* 0x000fca0004800000 */
[----:B------:R-:W-:-:S05]  /*12d0*/  IMAD.IADD R3, R4, 0x1, R3 ;  /* 0x0000000104037824 */ /* 0x000fca00078e0203 */
[----:B------:R-:W-:Y:S02]  /*12e0*/  PRMT R8, R3, 0x7610, R8 ;  /* 0x0000761003087816 */ /* 0x000fe40000000008 */
.L_x_18:
[----:B------:R-:W-:Y:S05]  /*12f0*/  @!P0 BRA `(.L_x_19) ;  /* 0x0000000000b88947 */ /* 0x000fea0003800000 */
[----:B------:R-:W1:Y:S01]  /*1300*/  LDC.64 R4, c[0x0][0xb18] ;  /* 0x0002c600ff047b82 */ /* 0x000e620000000a00 */
[----:B------:R-:W-:-:S07]  /*1310*/  ISETP.NE.AND P0, PT, R11, 0x1, PT ;  /* 0x000000010b00780c */ /* 0x000fce0003f05270 */
[----:B------:R-:W2:Y:S08]  /*1320*/  LDC R14, c[0x0][0xb0c] ;  /* 0x0002c300ff0e7b82 */ /* 0x000eb00000000800 */
[----:B------:R-:W3:Y:S08]  /*1330*/  LDC R16, c[0x0][0x370] ;  /* 0x0000dc00ff107b82 */ /* 0x000ef00000000800 */
[----:B------:R-:W4:Y:S01]  /*1340*/  LDC R13, c[0x0][0x374] ;  /* 0x0000dd00ff0d7b82 */ /* 0x000f220000000800 */
[----:B-1----:R-:W-:-:S07]  /*1350*/  ISETP.NE.AND P1, PT, R4, 0x1, PT ;  /* 0x000000010400780c */ /* 0x002fce0003f25270 */
[----:B------:R-:W3:Y:S01]  /*1360*/  LDC.64 R6, c[0x0][0xb10] ;  /* 0x0002c400ff067b82 */ /* 0x000ee20000000a00 */
[----:B--2---:R-:W-:-:S07]  /*1370*/  ISETP.NE.AND P2, PT, R14, 0x1, PT ;  /* 0x000000010e00780c */ /* 0x004fce0003f45270 */
[----:B------:R-:W1:Y:S08]  /*1380*/  LDC R12, c[0x0][0xb20] ;  /* 0x0002c800ff0c7b82 */ /* 0x000e700000000800 */
[----:B------:R-:W2:Y:S01]  /*1390*/  LDC.64 R2, c[0x0][0xb28] ;  /* 0x0002ca00ff027b82 */ /* 0x000ea20000000a00 */
[----:B----4-:R-:W-:-:S04]  /*13a0*/  IMAD.HI.U32 R17, R13, R5, RZ ;  /* 0x000000050d117227 */ /* 0x010fc800078e00ff */
[----:B------:R-:W-:-:S04]  /*13b0*/  IMAD.HI.U32 R5, R15, R5, RZ ;  /* 0x000000050f057227 */ /* 0x000fc800078e00ff */
[----:B---3--:R-:W-:-:S05]  /*13c0*/  IMAD.HI.U32 R18, R16, R6, RZ ;  /* 0x0000000610127227 */ /* 0x008fca00078e00ff */
[-C--:B------:R-:W-:Y:S01]  /*13d0*/  @P2 SHF.R.U32.HI R16, RZ, R7.reuse, R18 ;  /* 0x00000007ff102219 */ /* 0x080fe20000011612 */
[----:B------:R-:W-:Y:S01]  /*13e0*/  IMAD.HI.U32 R18, R9, R6, RZ ;  /* 0x0000000609127227 */ /* 0x000fe200078e00ff */
[-C--:B-1----:R-:W-:Y:S02]  /*13f0*/  @P1 SHF.R.U32.HI R13, RZ, R12.reuse, R17 ;  /* 0x0000000cff0d1219 */ /* 0x082fe40000011611 */
[----:B------:R-:W-:Y:S02]  /*1400*/  SHF.R.U32.HI R5, RZ, R12, R5 ;  /* 0x0000000cff057219 */ /* 0x000fe40000011605 */
[----:B------:R-:W-:Y:S02]  /*1410*/  SHF.R.U32.HI R18, RZ, R7, R18 ;  /* 0x00000007ff127219 */ /* 0x000fe40000011612 */
[----:B------:R-:W-:Y:S01]  /*1420*/  SEL R5, R15, R5, !P1 ;  /* 0x000000050f057207 */ /* 0x000fe20004800000 */
[----:B--2---:R-:W-:Y:S01]  /*1430*/  IMAD.HI.U32 R17, R13, R2, RZ ;  /* 0x000000020d117227 */ /* 0x004fe200078e00ff */
[----:B------:R-:W-:-:S03]  /*1440*/  SEL R18, R9, R18, !P2 ;  /* 0x0000001209127207 */ /* 0x000fc60005000000 */
[----:B------:R-:W-:Y:S01]  /*1450*/  IMAD.HI.U32 R6, R16, R2, RZ ;  /* 0x0000000210067227 */ /* 0x000fe200078e00ff */
[----:B------:R-:W-:-:S04]  /*1460*/  @P0 SHF.R.U32.HI R13, RZ, R3, R17 ;  /* 0x00000003ff0d0219 */ /* 0x000fc80000011611 */
[----:B------:R-:W-:Y:S01]  /*1470*/  @P0 SHF.R.U32.HI R16, RZ, R3, R6 ;  /* 0x00000003ff100219 */ /* 0x000fe20000011606 */
[----:B------:R-:W-:-:S04]  /*1480*/  IMAD R13, R13, R11, RZ ;  /* 0x0000000b0d0d7224 */ /* 0x000fc800078e02ff */
[----:B------:R-:W-:Y:S01]  /*1490*/  IMAD R6, R16, R11, RZ ;  /* 0x0000000b10067224 */ /* 0x000fe200078e02ff */
[----:B------:R-:W-:-:S04]  /*14a0*/  ISETP.GE.AND P1, PT, R5, R13, PT ;  /* 0x0000000d0500720c */ /* 0x000fc80003f26270 */
[----:B------:R-:W-:Y:S01]  /*14b0*/  ISETP.GE.OR P1, PT, R18, R6, P1 ;  /* 0x000000061200720c */ /* 0x000fe20000f26670 */
[----:B------:R-:W-:-:S05]  /*14c0*/  IMAD.HI.U32 R6, R5, R2, RZ ;  /* 0x0000000205067227 */ /* 0x000fca00078e00ff */
[----:B------:R-:W-:-:S04]  /*14d0*/  SHF.R.U32.HI R6, RZ, R3, R6 ;  /* 0x00000003ff067219 */ /* 0x000fc80000011606 */
[----:B------:R-:W-:-:S03]  /*14e0*/  SEL R6, R5, R6, !P0 ;  /* 0x0000000605067207 */ /* 0x000fc60004000000 */
[----:B------:R-:W-:Y:S01]  /*14f0*/  @!P1 IMAD.HI.U32 R7, R18, R2, RZ ;  /* 0x0000000212079227 */ /* 0x000fe200078e00ff */
[----:B------:R-:W-:-:S04]  /*1500*/  IADD3 R2, PT, PT, -R6, RZ, RZ ;  /* 0x000000ff06027210 */ /* 0x000fc80007ffe1ff */
[----:B------:R-:W-:Y:S01]  /*1510*/  @!P1 SHF.R.U32.HI R3, RZ, R3, R7 ;  /* 0x00000003ff039219 */ /* 0x000fe20000011607 */
[----:B------:R-:W-:Y:S01]  /*1520*/  IMAD R2, R11, R2, R5 ;  /* 0x000000020b027224 */ /* 0x000fe200078e0205 */
[----:B------:R-:W-:Y:S02]  /*1530*/  IADD3 R7, PT, PT, -R5, RZ, RZ ;  /* 0x000000ff05077210 */ /* 0x000fe40007ffe1ff */
[----:B------:R-:W-:-:S03]  /*1540*/  @!P1 SEL R3, R18, R3, !P0 ;  /* 0x0000000312039207 */ /* 0x000fc60004000000 */
[----:B------:R-:W-:Y:S02]  /*1550*/  IMAD R7, R4, R7, R15 ;  /* 0x0000000704077224 */ /* 0x000fe400078e020f */
[--C-:B------:R-:W-:Y:S02]  /*1560*/  @!P1 IMAD.IADD R6, R6, 0x1, -R3.reuse ;  /* 0x0000000106069824 */ /* 0x100fe400078e0a03 */
[----:B------:R-:W-:Y:S01]  /*1570*/  @!P1 IMAD R3, R2, R16, R3 ;  /* 0x0000001002039224 */ /* 0x000fe200078e0203 */
[----:B------:R-:W-:Y:S01]  /*1580*/  IADD3 R2, PT, PT, -R18, RZ, RZ ;  /* 0x000000ff12027210 */ /* 0x000fe20007ffe1ff */
[----:B------:R-:W-:Y:S02]  /*1590*/  @!P1 IMAD R5, R6, R11, R18 ;  /* 0x0000000b06059224 */ /* 0x000fe400078e0212 */
[----:B------:R-:W-:Y:S02]  /*15a0*/  @!P1 IMAD.MOV.U32 R18, RZ, RZ, R3 ;  /* 0x000000ffff129224 */ /* 0x000fe400078e0003 */
[----:B------:R-:W-:-:S02]  /*15b0*/  IMAD R2, R14, R2, R9 ;  /* 0x000000020e027224 */ /* 0x000fc400078e0209 */
[----:B------:R-:W-:Y:S02]  /*15c0*/  IMAD R15, R5, R4, R7 ;  /* 0x00000004050f7224 */ /* 0x000fe400078e0207 */
[----:B------:R-:W-:Y:S02]  /*15d0*/  IMAD R14, R18, R14, R2 ;  /* 0x0000000e120e7224 */ /* 0x000fe400078e0202 */
.L_x_19:
[----:B------:R-:W-:Y:S05]  /*15e0*/  BRA.U UP3, `(.L_x_20) ;  /* 0x0000000103407547 */ /* 0x000fea000b800000 */
[----:B------:R-:W1:Y:S08]  /*15f0*/  LDC.64 R4, c[0x0][0xb10] ;  /* 0x0002c400ff047b82 */ /* 0x000e700000000a00 */
[----:B------:R-:W2:Y:S08]  /*1600*/  LDC.64 R2, c[0x0][0xb18] ;  /* 0x0002c600ff027b82 */ /* 0x000eb00000000a00 */
[----:B------:R-:W3:Y:S08]  /*1610*/  LDC R6, c[0x0][0xb20] ;  /* 0x0002c800ff067b82 */ /* 0x000ef00000000800 */
[----:B------:R-:W4:Y:S01]  /*1620*/  LDC R7, c[0x0][0xb0c] ;  /* 0x0002c300ff077b82 */ /* 0x000f220000000800 */
[----:B-1----:R-:W-:-:S05]  /*1630*/  IMAD.HI.U32 R4, R14, R4, RZ ;  /* 0x000000040e047227 */ /* 0x002fca00078e00ff */
[----:B------:R-:W-:Y:S01]  /*1640*/  SHF.R.U32.HI R4, RZ, R5, R4 ;  /* 0x00000005ff047219 */ /* 0x000fe20000011604 */
[----:B--2---:R-:W-:Y:S01]  /*1650*/  IMAD.HI.U32 R3, R15, R3, RZ ;  /* 0x000000030f037227 */ /* 0x004fe200078e00ff */
[----:B------:R-:W-:-:S04]  /*1660*/  ISETP.NE.AND P0, PT, R2, 0x1, PT ;  /* 0x000000010200780c */ /* 0x000fc80003f05270 */
[----:B---3--:R-:W-:-:S04]  /*1670*/  SHF.R.U32.HI R3, RZ, R6, R3 ;  /* 0x00000006ff037219 */ /* 0x008fc80000011603 */
[----:B------:R-:W-:Y:S02]  /*1680*/  SEL R3, R15, R3, !P0 ;  /* 0x000000030f037207 */ /* 0x000fe40004000000 */
[----:B----4-:R-:W-:-:S04]  /*1690*/  ISETP.NE.AND P1, PT, R7, 0x1, PT ;  /* 0x000000010700780c */ /* 0x010fc80003f25270 */
[----:B------:R-:W-:-:S05]  /*16a0*/  SEL R5, R14, R4, !P1 ;  /* 0x000000040e057207 */ /* 0x000fca0004800000 */
[----:B------:R-:W-:Y:S02]  /*16b0*/  IMAD.IADD R4, R3, 0x1, -R5 ;  /* 0x0000000103047824 */ /* 0x000fe400078e0a05 */
[----:B------:R-:W-:Y:S02]  /*16c0*/  IMAD.IADD R3, R5, 0x1, -R3 ;  /* 0x0000000105037824 */ /* 0x000fe400078e0a03 */
[----:B------:R-:W-:Y:S02]  /*16d0*/  IMAD R14, R4, R7, R14 ;  /* 0x00000007040e7224 */ /* 0x000fe400078e020e */
[----:B------:R-:W-:Y:S02]  /*16e0*/  IMAD R15, R3, R2, R15 ;  /* 0x00000002030f7224 */ /* 0x000fe400078e020f */
.L_x_20:
[----:B------:R-:W-:Y:S05]  /*16f0*/  BRA.U !UP1, `(.L_x_21) ;  /* 0x00000001090c7547 */ /* 0x000fea000b800000 */
[----:B------:R-:W-:Y:S01]  /*1700*/  UCGABAR_WAIT ;  /* 0x0000000000007dc7 */ /* 0x000fe20008000000 */
[----:B------:R-:W-:Y:S01]  /*1710*/  CCTL.IVALL ;  /* 0x00000000ff00798f */ /* 0x000fe20002000000 */
[----:B------:R-:W-:Y:S05]  /*1720*/  BRA `(.L_x_22) ;  /* 0x0000000000047947 */ /* 0x000fea0003800000 */
.L_x_21:
[----:B------:R-:W-:Y:S06]  /*1730*/  BAR.SYNC.DEFER_BLOCKING 0x0 ;  /* 0x0000000000007b1d */ /* 0x000fec0000010000 */
.L_x_22:
[----:B------:R-:W-:Y:S05]  /*1740*/  BRA.U UP2, `(.L_x_23) ;  /* 0x0000001902a87547 */ /* 0x000fea000b800000 */
[----:B------:R-:W1:Y:S01]  /*1750*/  LDCU UR22, c[0x0][0x38c] ;  /* 0x00007180ff1677ac */ /* 0x000e620008000800 */
[----:B------:R-:W2:Y:S01]  /*1760*/  LDC R8, c[0x0][0x370] ;  /* 0x0000dc00ff087b82 */ /* 0x000ea20000000800 */
[----:B------:R-:W-:Y:S01]  /*1770*/  PLOP3.LUT P1, PT, PT, PT, UP5, 0x80, 0x8 ;  /* 0x000000000008781c */ /* 0x000fe20003f2f058 */
[C---:B------:R-:W-:Y:S01]  /*1780*/  IMAD.SHL.U32 R18, R9.reuse, 0x80, RZ ;  /* 0x0000008009127824 */ /* 0x040fe200078e00ff */
[----:B------:R-:W-:Y:S01]  /*1790*/  UISETP.NE.AND UP1, UPT, UR10, URZ, UPT ;  /* 0x000000ff0a00728c */ /* 0x000fe2000bf25270 */
[----:B------:R-:W-:Y:S01]  /*17a0*/  ISETP.NE.AND P4, PT, R10, RZ, P5 ;  /* 0x000000ff0a00720c */ /* 0x000fe20002f85270 */
[----:B------:R-:W-:Y:S01]  /*17b0*/  IMAD.MOV.U32 R17, RZ, RZ, 0x1 ;  /* 0x00000001ff117424 */ /* 0x000fe200078e00ff */
[----:B------:R-:W-:Y:S01]  /*17c0*/  LOP3.LUT R19, R9, 0x1, RZ, 0xc0, !PT ;  /* 0x0000000109137812 */ /* 0x000fe200078ec0ff */
[----:B------:R-:W-:Y:S01]  /*17d0*/  IMAD.MOV.U32 R16, RZ, RZ, RZ ;  /* 0x000000ffff107224 */ /* 0x000fe200078e00ff */
[----:B------:R-:W3:Y:S01]  /*17e0*/  LDC R0, c[0x0][0x374] ;  /* 0x0000dd00ff007b82 */ /* 0x000ee20000000800 */
[----:B------:R-:W-:-:S02]  /*17f0*/  PLOP3.LUT P1, PT, P1, PT, PT, 0x8, 0x80 ;  /* 0x000000000080781c */ /* 0x000fc40000f2e170 */
[----:B------:R-:W-:Y:S01]  /*1800*/  CS2R R12, SRZ ;  /* 0x00000000000c7805 */ /* 0x000fe2000001ff00 */
[----:B------:R-:W-:Y:S01]  /*1810*/  IMAD.MOV.U32 R11, RZ, RZ, 0x1 ;  /* 0x00000001ff0b7424 */ /* 0x000fe200078e00ff */
[----:B------:R-:W4:Y:S01]  /*1820*/  LDCU.64 UR26, c[0x0][0x348] ;  /* 0x00006900ff1a77ac */ /* 0x000f220008000a00 */
[----:B------:R-:W-:Y:S02]  /*1830*/  USEL UR14, UR14, 0x2, UP1 ;  /* 0x000000020e0e7887 */ /* 0x000fe40008800000 */
[----:B-1----:R-:W-:Y:S01]  /*1840*/  UIADD3 UR4, UPT, UPT, UR22, 0x1f, URZ ;  /* 0x0000001f16047890 */ /* 0x002fe2000fffe0ff */
[----:B------:R-:W-:-:S03]  /*1850*/  UMOV UR15, URZ ;  /* 0x000000ff000f7c82 */ /* 0x000fc60008000000 */
[----:B------:R-:W-:-:S04]  /*1860*/  USHF.R.S32.HI UR24, URZ, 0x1f, UR4 ;  /* 0x0000001fff187899 */ /* 0x000fc80008011404 */
[----:B------:R-:W-:Y:S02]  /*1870*/  ULEA.HI UR24, UR24, UR4, URZ, 0x5 ;  /* 0x0000000418187291 */ /* 0x000fe4000f8f28ff */
[----:B------:R-:W-:Y:S02]  /*1880*/  UIADD3 UR4, UPT, UPT, UR22, -0x1, URZ ;  /* 0xffffffff16047890 */ /* 0x000fe4000fffe0ff */
[----:B------:R-:W-:Y:S02]  /*1890*/  USHF.R.S32.HI UR24, URZ, 0x5, UR24 ;  /* 0x00000005ff187899 */ /* 0x000fe40008011418 */
[----:B------:R-:W-:Y:S02]  /*18a0*/  UISETP.GE.U32.AND UP2, UPT, UR4, -0x3f, UPT ;  /* 0xffffffc10400788c */ /* 0x000fe4000bf46070 */
[----:B------:R-:W-:Y:S02]  /*18b0*/  UISETP.LT.U32.AND UP0, UPT, UR24, 0x12, UPT ;  /* 0x000000121800788c */ /* 0x000fe4000bf01070 */
[----:B------:R-:W-:-:S02]  /*18c0*/  UIADD3 UR22, UPT, UPT, UR22, 0x3e, URZ ;  /* 0x0000003e16167890 */ /* 0x000fc4000fffe0ff */
[----:B------:R-:W-:-:S04]  /*18d0*/  USEL UR23, UR24, 0x12, UP0 ;  /* 0x0000001218177887 */ /* 0x000fc80008000000 */
[----:B------:R-:W-:Y:S02]  /*18e0*/  UIADD3 UR13, UPT, UPT, UR23, -0x1, URZ ;  /* 0xffffffff170d7890 */ /* 0x000fe4000fffe0ff */
[----:B------:R-:W-:Y:S02]  /*18f0*/  @UP2 UIADD3 UR13, UPT, UPT, UR23, URZ, URZ ;  /* 0x000000ff170d2290 */ /* 0x000fe4000fffe0ff */
[----:B------:R-:W-:Y:S02]  /*1900*/  UIADD3 UR21, UPT, UPT, UR24, -UR23, URZ ;  /* 0x8000001718157290 */ /* 0x000fe4000fffe0ff */
[----:B------:R-:W-:Y:S02]  /*1910*/  UIADD3 UR7, UPT, UPT, UR13, 0x1, URZ ;  /* 0x000000010d077890 */ /* 0x000fe4000fffe0ff */
[----:B--2-4-:R-:W-:-:S12]  /*1920*/  UIADD3 UR13, UPT, UPT, -UR13, URZ, URZ ;  /* 0x000000ff0d0d7290 */ /* 0x014fd8000fffe1ff */
.L_x_43:
[----:B------:R-:W-:Y:S01]  /*1930*/  UISETP.NE.AND UP0, UPT, UR37, URZ, UPT ;  /* 0x000000ff2500728c */ /* 0x000fe2000bf05270 */
[----:B------:R-:W1:Y:S08]  /*1940*/  S2UR UR37, SR_CgaCtaId ;  /* 0x00000000002579c3 */ /* 0x000e700000008800 */
[----:B------:R-:W-:Y:S05]  /*1950*/  BRA.U UP0, `(.L_x_24) ;  /* 0x0000000100347547 */ /* 0x000fea000b800000 */
[----:B------:R-:W2:Y:S01]  /*1960*/  S2R R2, SR_CgaCtaId ;  /* 0x0000000000027919 */ /* 0x000ea20000008800 */
[----:B------:R-:W-:-:S04]  /*1970*/  MOV R3, 0x400 ;  /* 0x0000040000037802 */ /* 0x000fc80000000f00 */
[----:B--2---:R-:W-:Y:S02]  /*1980*/  LEA R2, R2, R3, 0x18 ;  /* 0x0000000302027211 */ /* 0x004fe400078ec0ff */
[----:B------:R-:W-:-:S03]  /*1990*/  SHF.L.U32 R3, R11, 0x1f, RZ ;  /* 0x0000001f0b037819 */ /* 0x000fc600000006ff */
[----:B------:R-:W-:-:S04]  /*19a0*/  IMAD R2, R12, 0x8, R2 ;  /* 0x000000080c027824 */ /* 0x000fc800078e0202 */
[----:B------:R-:W2:Y:S02]  /*19b0*/  SYNCS.PHASECHK.TRANS64.TRYWAIT P0, [R2+URZ+0x1d0], R3 ;  /* 0x0001d003020075a7 */ /* 0x000ea400080011ff */
[----:B--2---:R-:W-:Y:S05]  /*19c0*/  @!P0 BRA `(.L_x_25) ;  /* 0x00000074006c8947 */ /* 0x004fea0003800000 */
.L_x_155:
[----:B------:R-:W-:Y:S01]  /*19d0*/  VIADD R12, R12, 0x1 ;  /* 0x000000010c0c7836 */ /* 0x000fe20000000000 */
[----:B------:R2:W-:Y:S04]  /*19e0*/  SYNCS.ARRIVE.TRANS64.A1T0 RZ, [R2+URZ+0x1c0], RZ ;  /* 0x0001c0ff02ff79a7 */ /* 0x0005e800081000ff */
[----:B------:R-:W-:-:S04]  /*19f0*/  ISETP.NE.AND P0, PT, R12, 0x2, PT ;  /* 0x000000020c00780c */ /* 0x000fc80003f05270 */
[----:B------:R-:W-:Y:S02]  /*1a00*/  SEL R12, R12, RZ, P0 ;  /* 0x000000ff0c0c7207 */ /* 0x000fe40000000000 */
[----:B--2---:R-:W-:-:S04]  /*1a10*/  SEL R2, RZ, 0x1, P0 ;  /* 0x00000001ff027807 */ /* 0x004fc80000000000 */
[----:B------:R-:W-:-:S07]  /*1a20*/  LOP3.LUT R11, R11, R2, RZ, 0x3c, !PT ;  /* 0x000000020b0b7212 */ /* 0x000fce00078e3cff */
.L_x_24:
[----:B------:R-:W-:Y:S01]  /*1a30*/  UMOV UR4, 0x400 ;  /* 0x0000040000047882 */ /* 0x000fe20000000000 */
[----:B------:R-:W-:Y:S01]  /*1a40*/  SHF.L.U32 R2, R17, 0x1f, RZ ;  /* 0x0000001f11027819 */ /* 0x000fe200000006ff */
[----:B-1----:R-:W-:Y:S01]  /*1a50*/  ULEA UR4, UR37, UR4, 0x18 ;  /* 0x0000000425047291 */ /* 0x002fe2000f8ec0ff */
[----:B------:R-:W-:Y:S01]  /*1a60*/  IMAD R15, R15, 0x2, R19 ;  /* 0x000000020f0f7824 */ /* 0x000fe200078e0213 */
[----:B------:R-:W-:Y:S01]  /*1a70*/  UISETP.GE.U32.AND UP0, UPT, UR22, 0x3f, UPT ;  /* 0x0000003f1600788c */ /* 0x000fe2000bf06070 */
[----:B------:R-:W-:Y:S01]  /*1a80*/  R2UR UR35, R18 ;  /* 0x00000000122372ca */ /* 0x000fe200000e0000 */
[----:B------:R-:W-:Y:S02]  /*1a90*/  ULEA UR5, UR15, UR4, 0x3 ;  /* 0x000000040f057291 */ /* 0x000fe4000f8e18ff */
[----:B------:R-:W-:Y:S01]  /*1aa0*/  R2UR UR11, R15 ;  /* 0x000000000f0b72ca */ /* 0x000fe200000e0000 */
[----:B------:R-:W-:-:S06]  /*1ab0*/  UMOV UR25, URZ ;  /* 0x000000ff00197c82 */ /* 0x000fcc0008000000 */
[----:B------:R1:W2:Y:S06]  /*1ac0*/  SYNCS.PHASECHK.TRANS64.TRYWAIT P0, [UR5+0x90], R2 ;  /* 0x00009002ff0075a7 */ /* 0x0002ac0008001105 */
[----:B------:R-:W-:Y:S01]  /*1ad0*/  UIMAD UR11, UR11, 0x30, URZ ;  /* 0x000000300b0b78a4 */ /* 0x000fe2000f8e02ff */
[----:B-1----:R-:W-:-:S05]  /*1ae0*/  LEA.HI R2, R14, R14, RZ, 0x1 ;  /* 0x0000000e0e027211 */ /* 0x002fca00078f08ff */
[----:B------:R-:W-:-:S05]  /*1af0*/  IMAD.SHL.U32 R2, R2, 0x80, RZ ;  /* 0x0000008002027824 */ /* 0x000fca00078e00ff */
[----:B------:R-:W-:-:S04]  /*1b00*/  LOP3.LUT R2, R2, 0xffffff00, RZ, 0xc0, !PT ;  /* 0xffffff0002027812 */ /* 0x000fc800078ec0ff */
[----:B------:R-:W-:-:S13]  /*1b10*/  R2UR UR5, R2 ;  /* 0x00000000020572ca */ /* 0x000fda00000e0000 */
[----:B------:R-:W-:Y:S01]  /*1b20*/  ULOP3.LUT UR35, UR5, 0x80, UR35, 0xf8, !UPT ;  /* 0x0000008005237892 */ /* 0x000fe2000f8ef823 */
[----:B------:R-:W-:Y:S11]  /*1b30*/  BRA.U !UP0, `(.L_x_26) ;  /* 0x0000000108c07547 */ /* 0x000ff6000b800000 */
[----:B------:R-:W-:Y:S01]  /*1b40*/  UMOV UR16, UR13 ;  /* 0x0000000d00107c82 */ /* 0x000fe20008000000 */
[----:B------:R-:W-:Y:S01]  /*1b50*/  UMOV UR6, UR15 ;  /* 0x0000000f00067c82 */ /* 0x000fe20008000000 */
[----:B------:R-:W-:-:S05]  /*1b60*/  UMOV UR34, URZ ;  /* 0x000000ff00227c82 */ /* 0x000fca0008000000 */
.L_x_32:
[----:B------:R-:W-:Y:S01]  /*1b70*/  @P5 MOV R3, 0x5800 ;  /* 0x0000580000035802 */ /* 0x000fe20000000f00 */
[----:B------:R-:W-:Y:S01]  /*1b80*/  ULEA UR33, UR6, UR4, 0x3 ;  /* 0x0000000406217291 */ /* 0x000fe2000f8e18ff */
[----:B-12-4-:R-:W-:Y:S11]  /*1b90*/  @P0 BRA `(.L_x_27) ;  /* 0x00000000000c0947 */ /* 0x016ff60003800000 */
[----:B------:R-:W-:Y:S04]  /*1ba0*/  SHF.L.U32 R4, R17, 0x1f, RZ ;  /* 0x0000001f11047819 */ /* 0x000fe800000006ff */
[----:B------:R-:W1:Y:S02]  /*1bb0*/  SYNCS.PHASECHK.TRANS64.TRYWAIT P0, [UR33+0x90], R4 ;  /* 0x00009004ff0075a7 */ /* 0x000e640008001121 */
[----:B-1----:R-:W-:Y:S05]  /*1bc0*/  @!P0 BRA `(.L_x_28) ;  /* 0x0000007400008947 */ /* 0x002fea0003800000 */
.L_x_27:
[----:B------:R2:W-:Y:S01]  /*1bd0*/  @P5 SYNCS.ARRIVE.TRANS64 RZ, [UR33], R3 ;  /* 0x00000003ffff59a7 */ /* 0x0005e20008000021 */
[----:B------:R-:W-:Y:S02]  /*1be0*/  ULOP3.LUT UR5, UR14, 0x2, URZ, 0xfc, !UPT ;  /* 0x000000020e057892 */ /* 0x000fe4000f8efcff */
[----:B------:R-:W-:Y:S02]  /*1bf0*/  UIADD3 UR16, UPT, UPT, UR16, 0x1, URZ ;  /* 0x0000000110107890 */ /* 0x000fe4000fffe0ff */
[----:B------:R-:W-:Y:S02]  /*1c00*/  UISETP.NE.AND UP0, UPT, UR5, 0x2, UPT ;  /* 0x000000020500788c */ /* 0x000fe4000bf05270 */
[----:B------:R-:W-:Y:S07]  /*1c10*/  UISETP.NE.AND UP2, UPT, UR16, 0x1, UPT ;  /* 0x000000011000788c */ /* 0x000fee000bf45270 */
[----:B------:R-:W-:Y:S05]  /*1c20*/  BRA.U UP0, `(.L_x_29) ;  /* 0x0000000100047547 */ /* 0x000fea000b800000 */
[----:B------:R-:W-:Y:S05]  /*1c30*/  BPT.TRAP 0x1 ;  /* 0x000000040000795c */ /* 0x000fea0000300000 */
.L_x_29:
[----:B------:R-:W-:Y:S04]  /*1c40*/  BSSY.RECONVERGENT B0, `(.L_x_30) ;  /* 0x0000003000007945 */ /* 0x000fe80003800200 */
[----:B------:R-:W-:Y:S05]  /*1c50*/  @!P4 BRA `(.L_x_31) ;  /* 0x000000000004c947 */ /* 0x000fea0003800000 */
[----:B------:R-:W-:Y:S05]  /*1c60*/  BPT.TRAP 0x1 ;  /* 0x000000040000795c */ /* 0x000fea0000300000 */
.L_x_31:
[----:B------:R-:W-:Y:S05]  /*1c70*/  BSYNC.RECONVERGENT B0 ;  /* 0x0000000000007941 */ /* 0x000fea0003800200 */
.L_x_30:
[----:B------:R-:W-:Y:S02]  /*1c80*/  UIADD3 UR15, UPT, UPT, UR6, 0x1, URZ ;  /* 0x00000001060f7890 */ /* 0x000fe4000fffe0ff */
[----:B------:R-:W-:Y:S02]  /*1c90*/  UIADD3 UR18, UP1, UPT, UR26, 0x80, URZ ;  /* 0x000000801a127890 */ /* 0x000fe4000ff3e0ff */
[----:B------:R-:W-:Y:S02]  /*1ca0*/  UISETP.NE.AND UP0, UPT, UR15, 0x12, UPT ;  /* 0x000000120f00788c */ /* 0x000fe4000bf05270 */
[----:B------:R-:W-:Y:S02]  /*1cb0*/  ULEA UR32, UR6, UR4, 0xd ;  /* 0x0000000406207291 */ /* 0x000fe4000f8e68ff */
[----:B------:R-:W-:Y:S02]  /*1cc0*/  USEL UR9, URZ, 0x1, UP0 ;  /* 0x00000001ff097887 */ /* 0x000fe40008000000 */
[----:B------:R-:W-:Y:S02]  /*1cd0*/  USEL UR15, UR15, URZ, UP0 ;  /* 0x000000ff0f0f7287 */ /* 0x000fe40008000000 */
[----:B------:R-:W-:Y:S02]  /*1ce0*/  ULOP3.LUT UR33, UR33, 0xfefffff8, URZ, 0xc0, !UPT ;  /* 0xfefffff821217892 */ /* 0x000fe4000f8ec0ff */
[----:B------:R-:W-:Y:S01]  /*1cf0*/  ULEA UR8, UR15, UR4, 0x3 ;  /* 0x000000040f087291 */ /* 0x000fe2000f8e18ff */
[----:B------:R-:W-:Y:S01]  /*1d00*/  LOP3.LUT R17, R17, UR9, RZ, 0x3c, !PT ;  /* 0x0000000911117c12 */ /* 0x000fe2000f8e3cff */
[----:B------:R-:W-:Y:S02]  /*1d10*/  UIADD3.X UR19, UPT, UPT, URZ, UR27, URZ, UP1, !UPT ;  /* 0x0000001bff137290 */ /* 0x000fe40008ffe4ff */
[----:B------:R-:W-:Y:S01]  /*1d20*/  UIADD3 UR32, UPT, UPT, UR32, 0x6600, URZ ;  /* 0x0000660020207890 */ /* 0x000fe2000fffe0ff */
[----:B-1----:R-:W-:Y:S01]  /*1d30*/  SHF.L.U32 R2, R17, 0x1f, RZ ;  /* 0x0000001f11027819 */ /* 0x002fe200000006ff */
[----:B------:R-:W-:Y:S01]  /*1d40*/  UIMAD UR5, UR6, 0xc00, UR4 ;  /* 0x00000c00060578a4 */ /* 0x000fe2000f8e0204 */
[----:B------:R-:W-:Y:S02]  /*1d50*/  UMOV UR30, 0x0 ;  /* 0x00000000001e7882 */ /* 0x000fe40000000000 */
[----:B------:R1:W4:Y:S01]  /*1d60*/  SYNCS.PHASECHK.TRANS64.TRYWAIT P0, [UR8+0x90], R2 ;  /* 0x00009002ff0075a7 */ /* 0x0003220008001108 */
[----:B------:R-:W-:Y:S01]  /*1d70*/  UMOV UR31, 0x10000000 ;  /* 0x10000000001f7882 */ /* 0x000fe20000000000 */
[----:B------:R-:W-:Y:S02]  /*1d80*/  UIADD3 UR28, UP0, UPT, UR26, 0x180, URZ ;  /* 0x000001801a1c7890 */ /* 0x000fe4000ff1e0ff */
[----:B------:R2:W-:Y:S01]  /*1d90*/  UTMALDG.3D.2CTA [UR32], [UR18], desc[UR30] ;  /* 0x00001e20120075b4 */ /* 0x0005e20008211000 */
[----:B------:R-:W-:Y:S02]  /*1da0*/  UIADD3 UR8, UPT, UPT, UR5, 0x2a600, URZ ;  /* 0x0002a60005087890 */ /* 0x000fe4000fffe0ff */
[----:B------:R-:W-:Y:S01]  /*1db0*/  UIADD3.X UR29, UPT, UPT, URZ, UR27, URZ, UP0, !UPT ;  /* 0x0000001bff1d7290 */ /* 0x000fe200087fe4ff */
[----:B------:R-:W-:Y:S01]  /*1dc0*/  UMOV UR10, UR34 ;  /* 0x00000022000a7c82 */ /* 0x000fe20008000000 */
[----:B------:R-:W-:Y:S01]  /*1dd0*/  UMOV UR12, UR36 ;  /* 0x00000024000c7c82 */ /* 0x000fe20008000000 */
[----:B------:R-:W-:Y:S01]  /*1de0*/  UMOV UR9, UR33 ;  /* 0x0000002100097c82 */ /* 0x000fe20008000000 */
[----:B------:R-:W-:Y:S01]  /*1df0*/  UMOV UR25, UR7 ;  /* 0x0000000700197c82 */ /* 0x000fe20008000000 */
[----:B------:R-:W-:Y:S04]  /*1e00*/  UMOV UR6, UR15 ;  /* 0x0000000f00067c82 */ /* 0x000fe80008000000 */
[----:B------:R1:W-:Y:S01]  /*1e10*/  UTMALDG.3D.2CTA [UR8], [UR28], desc[UR30] ;  /* 0x00001e081c0075b4 */ /* 0x0003e20008211000 */
[----:B--2---:R-:W-:Y:S01]  /*1e20*/  UIADD3 UR34, UPT, UPT, UR34, 0x20, URZ ;  /* 0x0000002022227890 */ /* 0x004fe2000fffe0ff */
[----:B------:R-:W-:Y:S11]  /*1e30*/  BRA.U UP2, `(.L_x_32) ;  /* 0xfffffffd024c7547 */ /* 0x000ff6000b83ffff */
.L_x_26:
[----:B------:R-:W-:Y:S01]  /*1e40*/  ULEA UR5, UR15, UR4, 0x3 ;  /* 0x000000040f057291 */ /* 0x000fe2000f8e18ff */
[----:B-1----:R-:W-:Y:S01]  /*1e50*/  SHF.L.U32 R2, R17, 0x1f, RZ ;  /* 0x0000001f11027819 */ /* 0x002fe200000006ff */
[----:B------:R-:W-:Y:S01]  /*1e60*/  @!P1 SYNCS.ARRIVE.TRANS64.A1T0 RZ, [UR4+0x158], RZ ;  /* 0x000158ffffff99a7 */ /* 0x000fe20008100004 */
[----:B------:R-:W-:-:S06]  /*1e70*/  UISETP.GT.AND UP0, UPT, UR24, UR23, UPT ;  /* 0x000000171800728c */ /* 0x000fcc000bf04270 */
[----:B--2-4-:R1:W2:Y:S03]  /*1e80*/  SYNCS.PHASECHK.TRANS64.TRYWAIT P0, [UR5+0x90], R2 ;  /* 0x00009002ff0075a7 */ /* 0x0142a60008001105 */
[----:B------:R-:W-:Y:S05]  /*1e90*/  BRA.U !UP0, `(.L_x_33) ;  /* 0x0000000108c07547 */ /* 0x000fea000b800000 */
[----:B------:R-:W-:Y:S01]  /*1ea0*/  UIADD3 UR28, UPT, UPT, UR21, UR25, URZ ;  /* 0x00000019151c7290 */ /* 0x000fe2000fffe0ff */
[----:B------:R-:W-:-:S11]  /*1eb0*/  UMOV UR6, UR15 ;  /* 0x0000000f00067c82 */ /* 0x000fd60008000000 */
.L_x_39:
[----:B--2---:R-:W-:Y:S01]  /*1ec0*/  @P5 MOV R3, 0x5800 ;  /* 0x0000580000035802 */ /* 0x004fe20000000f00 */
[----:B------:R-:W-:Y:S01]  /*1ed0*/  ULEA UR17, UR6, UR4, 0x3 ;  /* 0x0000000406117291 */ /* 0x000fe2000f8e18ff */
[----:B-12---:R-:W-:Y:S11]  /*1ee0*/  @P0 BRA `(.L_x_34) ;  /* 0x00000000000c0947 */ /* 0x006ff60003800000 */
[----:B------:R-:W-:Y:S04]  /*1ef0*/  SHF.L.U32 R4, R17, 0x1f, RZ ;  /* 0x0000001f11047819 */ /* 0x000fe800000006ff */
[----:B------:R-:W2:Y:S02]  /*1f00*/  SYNCS.PHASECHK.TRANS64.TRYWAIT P0, [UR17+0x90], R4 ;  /* 0x00009004ff0075a7 */ /* 0x000ea40008001111 */
[----:B--2---:R-:W-:Y:S05]  /*1f10*/  @!P0 BRA `(.L_x_35) ;  /* 0x0000007000448947 */ /* 0x004fea0003800000 */
.L_x_34:
[----:B------:R2:W-:Y:S01]  /*1f20*/  @P5 SYNCS.ARRIVE.TRANS64 RZ, [UR17], R3 ;  /* 0x00000003ffff59a7 */ /* 0x0005e20008000011 */
[----:B------:R-:W-:Y:S04]  /*1f30*/  ULOP3.LUT UR5, UR14, 0x2, URZ, 0xfc, !UPT ;  /* 0x000000020e057892 */ /* 0x000fe8000f8efcff */
[----:B------:R-:W-:Y:S09]  /*1f40*/  UISETP.NE.AND UP0, UPT, UR5, 0x2, UPT ;  /* 0x000000020500788c */ /* 0x000ff2000bf05270 */
[----:B------:R-:W-:Y:S05]  /*1f50*/  BRA.U UP0, `(.L_x_36) ;  /* 0x0000000100047547 */ /* 0x000fea000b800000 */
[----:B------:R-:W-:Y:S05]  /*1f60*/  BPT.TRAP 0x1 ;  /* 0x000000040000795c */ /* 0x000fea0000300000 */
.L_x_36:
[----:B------:R-:W-:Y:S04]  /*1f70*/  BSSY.RECONVERGENT B0, `(.L_x_37) ;  /* 0x0000003000007945 */ /* 0x000fe80003800200 */
[----:B------:R-:W-:Y:S05]  /*1f80*/  @!P4 BRA `(.L_x_38) ;  /* 0x000000000004c947 */ /* 0x000fea0003800000 */
[----:B------:R-:W-:Y:S05]  /*1f90*/  BPT.TRAP 0x1 ;  /* 0x000000040000795c */ /* 0x000fea0000300000 */
.L_x_38:
[----:B------:R-:W-:Y:S05]  /*1fa0*/  BSYNC.RECONVERGENT B0 ;  /* 0x0000000000007941 */ /* 0x000fea0003800200 */
.L_x_37:
[----:B------:R-:W-:Y:S02]  /*1fb0*/  UIADD3 UR15, UPT, UPT, UR6, 0x1, URZ ;  /* 0x00000001060f7890 */ /* 0x000fe4000fffe0ff */
[----:B------:R-:W-:Y:S02]  /*1fc0*/  ULEA UR16, UR6, UR4, 0xd ;  /* 0x0000000406107291 */ /* 0x000fe4000f8e68ff */
[----:B------:R-:W-:Y:S02]  /*1fd0*/  UISETP.NE.AND UP0, UPT, UR15, 0x12, UPT ;  /* 0x000000120f00788c */ /* 0x000fe4000bf05270 */
[----:B------:R-:W-:Y:S02]  /*1fe0*/  UIADD3 UR38, UP1, UPT, UR26, 0x80, URZ ;  /* 0x000000801a267890 */ /* 0x000fe4000ff3e0ff */
[----:B------:R-:W-:Y:S02]  /*1ff0*/  USEL UR9, URZ, 0x1, UP0 ;  /* 0x00000001ff097887 */ /* 0x000fe40008000000 */
[----:B------:R-:W-:Y:S02]  /*2000*/  USEL UR15, UR15, URZ, UP0 ;  /* 0x000000ff0f0f7287 */ /* 0x000fe40008000000 */
[----:B------:R-:W-:Y:S02]  /*2010*/  ULOP3.LUT UR17, UR17, 0xfefffff8, URZ, 0xc0, !UPT ;  /* 0xfefffff811117892 */ /* 0x000fe4000f8ec0ff */
[----:B------:R-:W-:Y:S01]  /*2020*/  ULEA UR8, UR15, UR4, 0x3 ;  /* 0x000000040f087291 */ /* 0x000fe2000f8e18ff */
[----:B------:R-:W-:Y:S01]  /*2030*/  LOP3.LUT R17, R17, UR9, RZ, 0x3c, !PT ;  /* 0x0000000911117c12 */ /* 0x000fe2000f8e3cff */
[----:B------:R-:W-:Y:S02]  /*2040*/  USHF.L.U32 UR18, UR25, 0x5, URZ ;  /* 0x0000000519127899 */ /* 0x000fe400080006ff */
[----:B------:R-:W-:Y:S01]  /*2050*/  UIADD3 UR16, UPT, UPT, UR16, 0x6600, URZ ;  /* 0x0000660010107890 */ /* 0x000fe2000fffe0ff */
[----:B-1----:R-:W-:Y:S01]  /*2060*/  SHF.L.U32 R2, R17, 0x1f, RZ ;  /* 0x0000001f11027819 */ /* 0x002fe200000006ff */
[----:B------:R-:W-:Y:S02]  /*2070*/  UIADD3.X UR39, UPT, UPT, URZ, UR27, URZ, UP1, !UPT ;  /* 0x0000001bff277290 */ /* 0x000fe40008ffe4ff */
[----:B------:R-:W-:Y:S01]  /*2080*/  UIMAD UR5, UR6, 0xc00, UR4 ;  /* 0x00000c00060578a4 */ /* 0x000fe2000f8e0204 */
[----:B------:R4:W1:Y:S01]  /*2090*/  SYNCS.PHASECHK.TRANS64.TRYWAIT P0, [UR8+0x90], R2 ;  /* 0x00009002ff0075a7 */ /* 0x0008620008001108 */
[----:B------:R-:W-:Y:S02]  /*20a0*/  UIADD3 UR32, UP0, UPT, UR26, 0x180, URZ ;  /* 0x000001801a207890 */ /* 0x000fe4000ff1e0ff */
[----:B------:R-:W-:Y:S01]  /*20b0*/  UIADD3 UR8, UPT, UPT, UR5, 0x2a600, URZ ;  /* 0x0002a60005087890 */ /* 0x000fe2000fffe0ff */
[----:B------:R-:W-:Y:S01]  /*20c0*/  UMOV UR30, 0x0 ;  /* 0x00000000001e7882 */ /* 0x000fe20000000000 */
[----:B------:R-:W-:Y:S01]  /*20d0*/  UMOV UR31, 0x10000000 ;  /* 0x10000000001f7882 */ /* 0x000fe20000000000 */
[----:B------:R-:W-:Y:S01]  /*20e0*/  UMOV UR19, UR35 ;  /* 0x0000002300137c82 */ /* 0x000fe20008000000 */
[----:B------:R-:W-:Y:S01]  /*20f0*/  UMOV UR20, UR36 ;  /* 0x0000002400147c82 */ /* 0x000fe20008000000 */
[----:B------:R-:W-:Y:S01]  /*2100*/  UIADD3.X UR33, UPT, UPT, URZ, UR27, URZ, UP0, !UPT ;  /* 0x0000001bff217290 */ /* 0x000fe200087fe4ff */
[----:B------:R4:W-:Y:S01]  /*2110*/  UTMALDG.3D.2CTA [UR16], [UR38], desc[UR30] ;  /* 0x00001e10260075b4 */ /* 0x0009e20008211000 */
[----:B------:R-:W-:Y:S01]  /*2120*/  UIADD3 UR25, UPT, UPT, UR25, 0x1, URZ ;  /* 0x0000000119197890 */ /* 0x000fe2000fffe0ff */
[----:B------:R-:W-:Y:S01]  /*2130*/  UMOV UR12, UR36 ;  /* 0x00000024000c7c82 */ /* 0x000fe20008000000 */
[----:B------:R-:W-:Y:S01]  /*2140*/  UMOV UR9, UR17 ;  /* 0x0000001100097c82 */ /* 0x000fe20008000000 */
[----:B------:R-:W-:Y:S01]  /*2150*/  UMOV UR10, UR18 ;  /* 0x00000012000a7c82 */ /* 0x000fe20008000000 */
[----:B------:R-:W-:Y:S03]  /*2160*/  UISETP.NE.AND UP0, UPT, UR25, UR28, UPT ;  /* 0x0000001c1900728c */ /* 0x000fe6000bf05270 */
[----:B------:R4:W-:Y:S01]  /*2170*/  UTMALDG.3D.2CTA [UR8], [UR32], desc[UR30] ;  /* 0x00001e08200075b4 */ /* 0x0009e20008211000 */
[----:B------:R-:W-:Y:S05]  /*2180*/  UMOV UR6, UR15 ;  /* 0x0000000f00067c82 */ /* 0x000fea0008000000 */
[----:B----4-:R-:W-:Y:S05]  /*2190*/  BRA.U UP0, `(.L_x_39) ;  /* 0xfffffffd00487547 */ /* 0x010fea000b83ffff */
.L_x_33:
[C---:B-1----:R-:W-:Y:S01]  /*21a0*/  LEA R2, R16.reuse, UR4, 0x3 ;  /* 0x0000000410027c11 */ /* 0x042fe2000f8e18ff */
[----:B------:R-:W-:Y:S01]  /*21b0*/  NOP ;  /* 0x0000000000007918 */ /* 0x000fe20000000000 */
[----:B--2---:R-:W-:Y:S02]  /*21c0*/  SHF.L.U32 R3, R13, 0x1f, RZ ;  /* 0x0000001f0d037819 */ /* 0x004fe400000006ff */
[----:B------:R-:W-:Y:S02]  /*21d0*/  LEA R4, R16, UR4, 0x4 ;  /* 0x0000000410047c11 */ /* 0x000fe4000f8e20ff */
[----:B------:R-:W1:Y:S02]  /*21e0*/  SYNCS.PHASECHK.TRANS64.TRYWAIT P0, [R2+URZ+0x160], R3 ;  /* 0x00016003020075a7 */ /* 0x000e6400080011ff */
[----:B-1----:R-:W-:Y:S05]  /*21f0*/  @!P0 BRA `(.L_x_40) ;  /* 0x0000006c00a48947 */ /* 0x002fea0003800000 */
.L_x_158:
[----:B------:R-:W2:Y:S01]  /*2200*/  LDS.128 R4, [R4+0x1f0] ;  /* 0x0001f00004047984 */ /* 0x000ea20000000c00 */
[----:B------:R-:W-:Y:S01]  /*2210*/  ISETP.GE.AND P0, PT, R37, 0x1, PT ;  /* 0x000000012500780c */ /* 0x000fe20003f06270 */
[----:B-1----:R-:W-:Y:S01]  /*2220*/  VIADD R2, R2, 0x170 ;  /* 0x0000017002027836 */ /* 0x002fe20000000000 */
[----:B------:R-:W-:Y:S01]  /*2230*/  @!PT LDS RZ, [RZ] ;  /* 0x00000000fffff984 */ /* 0x000fe20000000800 */
[----:B------:R-:W-:Y:S01]  /*2240*/  @!PT LDS RZ, [RZ] ;  /* 0x00000000fffff984 */ /* 0x000fe20000000800 */
[----:B------:R-:W-:Y:S01]  /*2250*/  @!PT LDS RZ, [RZ] ;  /* 0x00000000fffff984 */ /* 0x000fe20000000800 */
[----:B------:R-:W-:Y:S01]  /*2260*/  @!PT LDS RZ, [RZ] ;  /* 0x00000000fffff984 */ /* 0x000fe20000000800 */
[----:B------:R1:W-:Y:S06]  /*2270*/  MEMBAR.ALL.CTA ;  /* 0x0000000000007992 */ /* 0x0003ec0000008000 */
[----:B-1----:R-:W1:Y:S01]  /*2280*/  FENCE.VIEW.ASYNC.S ;  /* 0x00000000000073c6 */ /* 0x002e620000000000 */
[----:B------:R-:W-:-:S04]  /*2290*/  PRMT R2, RZ, 0x654, R2 ;  /* 0x00000654ff027816 */ /* 0x000fc80000000002 */
[----:B-1----:R1:W-:Y:S01]  /*22a0*/  SYNCS.ARRIVE.TRANS64.RED.A1T0 RZ, [R2+URZ], RZ ;  /* 0x000000ff02ff79a7 */ /* 0x0023e200081004ff */
[----:B--2---:R-:W-:-:S13]  /*22b0*/  LOP3.LUT P2, RZ, R6, 0x1, RZ, 0xc0, !PT ;  /* 0x0000000106ff7812 */ /* 0x004fda000784c0ff */
[----:B------:R-:W-:Y:S01]  /*22c0*/  @P2 SHF.R.U32.HI R3, RZ, 0x10, R5 ;  /* 0x00000010ff032819 */ /* 0x000fe20000011605 */
[----:B------:R-:W-:Y:S01]  /*22d0*/  VOTEU.ANY UP0, P2 ;  /* 0x0000000000ff7886 */ /* 0x000fe20001000100 */
[----:B------:R-:W-:Y:S02]  /*22e0*/  @P2 MOV R10, R4 ;  /* 0x00000004000a2202 */ /* 0x000fe40000000f00 */
[----:B------:R-:W-:Y:S02]  /*22f0*/  @P2 R2UR.BROADCAST UR5, R3 ;  /* 0x00000000030522ca */ /* 0x000fe400008e0000 */
[----:B------:R-:W-:-:S11]  /*2300*/  @P2 LOP3.LUT R9, R5, 0xffff, RZ, 0xc0, !PT ;  /* 0x0000ffff05092812 */ /* 0x000fd600078ec0ff */
[----:B------:R-:W-:Y:S01]  /*2310*/  @UP0 UMOV UR36, UR5 ;  /* 0x0000000500240c82 */ /* 0x000fe20008000000 */
[----:B-1----:R-:W-:Y:S05]  /*2320*/  @!P0 BRA `(.L_x_41) ;  /* 0x0000000000b88947 */ /* 0x002fea0003800000 */
[----:B------:R-:W3:Y:S01]  /*2330*/  LDC.64 R4, c[0x0][0xb18] ;  /* 0x0002c600ff047b82 */ /* 0x000ee20000000a00 */
[----:B------:R-:W-:-:S07]  /*2340*/  ISETP.NE.AND P3, PT, R37, 0x1, PT ;  /* 0x000000012500780c */ /* 0x000fce0003f65270 */
[----:B------:R-:W1:Y:S08]  /*2350*/  LDC.64 R6, c[0x0][0xb10] ;  /* 0x0002c400ff067b82 */ /* 0x000e700000000a00 */
[----:B------:R-:W2:Y:S08]  /*2360*/  LDC R14, c[0x0][0xb20] ;  /* 0x0002c800ff0e7b82 */ /* 0x000eb00000000800 */
[----:B------:R-:W4:Y:S01]  /*2370*/  LDC R15, c[0x0][0xb0c] ;  /* 0x0002c300ff0f7b82 */ /* 0x000f220000000800 */
[----:B---3--:R-:W-:Y:S01]  /*2380*/  IMAD.HI.U32 R21, R0, R5, RZ ;  /* 0x0000000500157227 */ /* 0x008fe200078e00ff */
[----:B------:R-:W-:-:S03]  /*2390*/  ISETP.NE.AND P0, PT, R4, 0x1, PT ;  /* 0x000000010400780c */ /* 0x000fc60003f05270 */
[----:B------:R-:W-:-:S03]  /*23a0*/  IMAD.HI.U32 R5, R9, R5, RZ ;  /* 0x0000000509057227 */ /* 0x000fc600078e00ff */
[----:B------:R-:W3:Y:S01]  /*23b0*/  LDC.64 R2, c[0x0][0xb28] ;  /* 0x0002ca00ff027b82 */ /* 0x000ee20000000a00 */
[----:B-1----:R-:W-:-:S04]  /*23c0*/  IMAD.HI.U32 R22, R8, R6, RZ ;  /* 0x0000000608167227 */ /* 0x002fc800078e00ff */
[----:B------:R-:W-:Y:S01]  /*23d0*/  IMAD.HI.U32 R23, R10, R6, RZ ;  /* 0x000000060a177227 */ /* 0x000fe200078e00ff */
[----:B------:R-:W-:Y:S02]  /*23e0*/  SHF.R.U32.HI R22, RZ, R7, R22 ;  /* 0x00000007ff167219 */ /* 0x000fe40000011616 */
[-C--:B--2---:R-:W-:Y:S02]  /*23f0*/  SHF.R.U32.HI R21, RZ, R14.reuse, R21 ;  /* 0x0000000eff157219 */ /* 0x084fe40000011615 */
[----:B------:R-:W-:Y:S02]  /*2400*/  SHF.R.U32.HI R5, RZ, R14, R5 ;  /* 0x0000000eff057219 */ /* 0x000fe40000011605 */
[----:B------:R-:W-:Y:S02]  /*2410*/  SEL R21, R0, R21, !P0 ;  /* 0x0000001500157207 */ /* 0x000fe40004000000 */
[----:B------:R-:W-:Y:S02]  /*2420*/  SHF.R.U32.HI R23, RZ, R7, R23 ;  /* 0x00000007ff177219 */ /* 0x000fe40000011617 */
[----:B----4-:R-:W-:-:S02]  /*2430*/  ISETP.NE.AND P1, PT, R15, 0x1, PT ;  /* 0x000000010f00780c */ /* 0x010fc40003f25270 */
[----:B------:R-:W-:Y:S02]  /*2440*/  SEL R5, R9, R5, !P0 ;  /* 0x0000000509057207 */ /* 0x000fe40004000000 */
[----:B------:R-:W-:Y:S02]  /*2450*/  SEL R22, R8, R22, !P1 ;  /* 0x0000001608167207 */ /* 0x000fe40004800000 */
[----:B------:R-:W-:Y:S01]  /*2460*/  SEL R23, R10, R23, !P1 ;  /* 0x000000170a177207 */ /* 0x000fe20004800000 */
[----:B---3--:R-:W-:-:S04]  /*2470*/  IMAD.HI.U32 R20, R21, R2, RZ ;  /* 0x0000000215147227 */ /* 0x008fc800078e00ff */
        /* <DEDUP_REMOVED lines=10> */
[----:B------:R-:W-:-:S04]  /*2520*/  @!P0 IMAD.HI.U32 R7, R23, R2, RZ ;  /* 0x0000000217078227 */ /* 0x000fc800078e00ff */
[----:B------:R-:W-:Y:S01]  /*2530*/  IMAD.MOV R2, RZ, RZ, -R6 ;  /* 0x000000ffff027224 */ /* 0x000fe200078e0a06 */
[----:B------:R-:W-:Y:S02]  /*2540*/  @!P0 SHF.R.U32.HI R3, RZ, R3, R7 ;  /* 0x00000003ff038219 */ /* 0x000fe40000011607 */
[----:B------:R-:W-:Y:S01]  /*2550*/  IADD3 R7, PT, PT, -R5, RZ, RZ ;  /* 0x000000ff05077210 */ /* 0x000fe20007ffe1ff */
[----:B------:R-:W-:Y:S01]  /*2560*/  IMAD R2, R37, R2, R5 ;  /* 0x0000000225027224 */ /* 0x000fe200078e0205 */
        /* <DEDUP_REMOVED lines=10> */
.L_x_41:
[----:B------:R-:W1:Y:S02]  /*2610*/  LDCU UR5, c[0x0][0xb30] ;  /* 0x00016600ff0577ac */ /* 0x000e640008000800 */
[----:B-1----:R-:W-:-:S09]  /*2620*/  UISETP.NE.AND UP0, UPT, UR5, 0x1, UPT ;  /* 0x000000010500788c */ /* 0x002fd2000bf05270 */
[----:B------:R-:W-:Y:S05]  /*2630*/  BRA.U UP0, `(.L_x_42) ;  /* 0x0000000100407547 */ /* 0x000fea000b800000 */
[----:B------:R-:W1:Y:S08]  /*2640*/  LDC.64 R4, c[0x0][0xb10] ;  /* 0x0002c400ff047b82 */ /* 0x000e700000000a00 */
[----:B------:R-:W2:Y:S08]  /*2650*/  LDC.64 R2, c[0x0][0xb18] ;  /* 0x0002c600ff027b82 */ /* 0x000eb00000000a00 */
[----:B------:R-:W4:Y:S08]  /*2660*/  LDC R6, c[0x0][0xb20] ;  /* 0x0002c800ff067b82 */ /* 0x000f300000000800 */
[----:B------:R-:W3:Y:S01]  /*2670*/  LDC R7, c[0x0][0xb0c] ;  /* 0x0002c300ff077b82 */ /* 0x000ee20000000800 */
[----:B-1----:R-:W-:-:S05]  /*2680*/  IMAD.HI.U32 R4, R10, R4, RZ ;  /* 0x000000040a047227 */ /* 0x002fca00078e00ff */
[----:B------:R-:W-:Y:S01]  /*2690*/  SHF.R.U32.HI R4, RZ, R5, R4 ;  /* 0x00000005ff047219 */ /* 0x000fe20000011604 */
[----:B--2---:R-:W-:Y:S01]  /*26a0*/  IMAD.HI.U32 R3, R9, R3, RZ ;  /* 0x0000000309037227 */ /* 0x004fe200078e00ff */
[----:B------:R-:W-:-:S04]  /*26b0*/  ISETP.NE.AND P0, PT, R2, 0x1, PT ;  /* 0x000000010200780c */ /* 0x000fc80003f05270 */
[----:B----4-:R-:W-:-:S04]  /*26c0*/  SHF.R.U32.HI R3, RZ, R6, R3 ;  /* 0x00000006ff037219 */ /* 0x010fc80000011603 */
[----:B------:R-:W-:Y:S02]  /*26d0*/  SEL R3, R9, R3, !P0 ;  /* 0x0000000309037207 */ /* 0x000fe40004000000 */
[----:B---3--:R-:W-:-:S04]  /*26e0*/  ISETP.NE.AND P1, PT, R7, 0x1, PT ;  /* 0x000000010700780c */ /* 0x008fc80003f25270 */
[----:B------:R-:W-:-:S05]  /*26f0*/  SEL R4, R10, R4, !P1 ;  /* 0x000000040a047207 */ /* 0x000fca0004800000 */
[----:B------:R-:W-:Y:S02]  /*2700*/  IMAD.IADD R5, R3, 0x1, -R4 ;  /* 0x0000000103057824 */ /* 0x000fe400078e0a04 */
[----:B------:R-:W-:Y:S02]  /*2710*/  IMAD.IADD R3, R4, 0x1, -R3 ;  /* 0x0000000104037824 */ /* 0x000fe400078e0a03 */
[----:B------:R-:W-:Y:S02]  /*2720*/  IMAD R10, R5, R7, R10 ;  /* 0x00000007050a7224 */ /* 0x000fe400078e020a */
[----:B------:R-:W-:-:S07]  /*2730*/  IMAD R9, R3, R2, R9 ;  /* 0x0000000203097224 */ /* 0x000fce00078e0209 */
.L_x_42:
[----:B------:R-:W-:Y:S01]  /*2740*/  VIADD R16, R16, 0x1 ;  /* 0x0000000110107836 */ /* 0x000fe20000000000 */
[----:B------:R-:W-:Y:S01]  /*2750*/  PLOP3.LUT P1, PT, PT, PT, PT, 0x80, 0x8 ;  /* 0x000000000008781c */ /* 0x000fe20003f2f070 */
[----:B------:R-:W-:Y:S02]  /*2760*/  IMAD.IADD R14, R10, 0x1, R91 ;  /* 0x000000010a0e7824 */ /* 0x000fe400078e025b */
[----:B------:R-:W-:Y:S01]  /*2770*/  IMAD.IADD R15, R9, 0x1, R90 ;  /* 0x00000001090f7824 */ /* 0x000fe200078e025a */
[----:B------:R-:W-:-:S04]  /*2780*/  ISETP.NE.AND P0, PT, R16, 0x2, PT ;  /* 0x000000021000780c */ /* 0x000fc80003f05270 */
[----:B------:R-:W-:Y:S02]  /*2790*/  SEL R2, RZ, 0x1, P0 ;  /* 0x00000001ff027807 */ /* 0x000fe40000000000 */
[----:B------:R-:W-:Y:S02]  /*27a0*/  SEL R16, R16, RZ, P0 ;  /* 0x000000ff10107207 */ /* 0x000fe40000000000 */
[----:B------:R-:W-:Y:S01]  /*27b0*/  LOP3.LUT R13, R13, R2, RZ, 0x3c, !PT ;  /* 0x000000020d0d7212 */ /* 0x000fe200078e3cff */
[----:B------:R-:W-:Y:S06]  /*27c0*/  @P2 BRA `(.L_x_43) ;  /* 0xfffffff000582947 */ /* 0x000fec000383ffff */
[----:B------:R-:W-:Y:S01]  /*27d0*/  UIADD3 UR4, UPT, UPT, UR4, 0x90, URZ ;  /* 0x0000009004047890 */ /* 0x000fe2000fffe0ff */
[----:B------:R-:W-:-:S03]  /*27e0*/  SHF.L.U32 R2, R17, 0x1f, RZ ;  /* 0x0000001f11027819 */ /* 0x000fc600000006ff */
[----:B------:R-:W-:-:S09]  /*27f0*/  ULEA UR5, UR15, UR4, 0x3 ;  /* 0x000000040f057291 */ /* 0x000fd2000f8e18ff */
[----:B------:R-:W1:Y:S02]  /*2800*/  SYNCS.PHASECHK.TRANS64.TRYWAIT P0, [UR5], R2 ;  /* 0x00000002ff0075a7 */ /* 0x000e640008001105 */
[----:B-1----:R-:W-:Y:S05]  /*2810*/  @!P0 BRA `(.L_x_44) ;  /* 0x0000006800308947 */ /* 0x002fea0003800000 */
.L_x_160:
[----:B------:R-:W-:-:S04]  /*2820*/  UIADD3 UR6, UPT, UPT, UR15, 0x1, URZ ;  /* 0x000000010f067890 */ /* 0x000fc8000fffe0ff */
[----:B------:R-:W-:-:S04]  /*2830*/  UISETP.NE.AND UP0, UPT, UR6, 0x12, UPT ;  /* 0x000000120600788c */ /* 0x000fc8000bf05270 */
[----:B------:R-:W-:Y:S02]  /*2840*/  USEL UR7, URZ, 0x1, UP0 ;  /* 0x00000001ff077887 */ /* 0x000fe40008000000 */
[----:B------:R-:W-:-:S04]  /*2850*/  USEL UR6, UR6, URZ, UP0 ;  /* 0x000000ff06067287 */ /* 0x000fc80008000000 */
[----:B------:R-:W-:Y:S01]  /*2860*/  ULEA UR5, UR6, UR4, 0x3 ;  /* 0x0000000406057291 */ /* 0x000fe2000f8e18ff */
[----:B-1----:R-:W-:-:S04]  /*2870*/  LOP3.LUT R2, R17, UR7, RZ, 0x3c, !PT ;  /* 0x0000000711027c12 */ /* 0x002fc8000f8e3cff */
[----:B------:R-:W-:-:S04]  /*2880*/  SHF.L.U32 R3, R2, 0x1f, RZ ;  /* 0x0000001f02037819 */ /* 0x000fc800000006ff */
[----:B------:R-:W1:Y:S02]  /*2890*/  SYNCS.PHASECHK.TRANS64.TRYWAIT P0, [UR5], R3 ;  /* 0x00000003ff0075a7 */ /* 0x000e640008001105 */
[----:B-1----:R-:W-:Y:S05]  /*28a0*/  @!P0 BRA `(.L_x_45) ;  /* 0x0000006800248947 */ /* 0x002fea0003800000 */
.L_x_162:
[----:B------:R-:W-:-:S04]  /*28b0*/  UIADD3 UR6, UPT, UPT, UR6, 0x1, URZ ;  /* 0x0000000106067890 */ /* 0x000fc8000fffe0ff */
[----:B------:R-:W-:-:S04]  /*28c0*/  UISETP.NE.AND UP0, UPT, UR6, 0x12, UPT ;  /* 0x000000120600788c */ /* 0x000fc8000bf05270 */
[----:B------:R-:W-:Y:S02]  /*28d0*/  USEL UR7, URZ, 0x1, UP0 ;  /* 0x00000001ff077887 */ /* 0x000fe40008000000 */
[----:B------:R-:W-:-:S04]  /*28e0*/  USEL UR6, UR6, URZ, UP0 ;  /* 0x000000ff06067287 */ /* 0x000fc80008000000 */
[----:B------:R-:W-:Y:S01]  /*28f0*/  ULEA UR5, UR6, UR4, 0x3 ;  /* 0x0000000406057291 */ /* 0x000fe2000f8e18ff */
[----:B------:R-:W-:-:S04]  /*2900*/  LOP3.LUT R2, R2, UR7, RZ, 0x3c, !PT ;  /* 0x0000000702027c12 */ /* 0x000fc8000f8e3cff */
[----:B-1----:R-:W-:-:S04]  /*2910*/  SHF.L.U32 R3, R2, 0x1f, RZ ;  /* 0x0000001f02037819 */ /* 0x002fc800000006ff */
[----:B------:R-:W1:Y:S02]  /*2920*/  SYNCS.PHASECHK.TRANS64.TRYWAIT P0, [UR5], R3 ;  /* 0x00000003ff0075a7 */ /* 0x000e640008001105 */
[----:B-1----:R-:W-:Y:S05]  /*2930*/  @!P0 BRA `(.L_x_46) ;  /* 0x0000006800188947 */ /* 0x002fea0003800000 */
.L_x_164:
        /* <DEDUP_REMOVED lines=9> */
.L_x_166:
        /* <DEDUP_REMOVED lines=9> */
.L_x_168:
        /* <DEDUP_REMOVED lines=9> */
.L_x_170:
        /* <DEDUP_REMOVED lines=9> */
.L_x_172:
        /* <DEDUP_REMOVED lines=9> */
.L_x_174:
        /* <DEDUP_REMOVED lines=9> */
.L_x_176:
        /* <DEDUP_REMOVED lines=9> */
.L_x_178:
        /* <DEDUP_REMOVED lines=9> */
.L_x_180:
        /* <DEDUP_REMOVED lines=9> */
.L_x_182:
        /* <DEDUP_REMOVED lines=9> */
.L_x_184:
        /* <DEDUP_REMOVED lines=9> */
.L_x_186:
        /* <DEDUP_REMOVED lines=9> */
.L_x_188:
        /* <DEDUP_REMOVED lines=9> */
.L_x_190:
        /* <DEDUP_REMOVED lines=9> */
.L_x_192:
[----:B------:R-:W-:-:S04]  /*3120*/  UIADD3 UR6, UPT, UPT, UR6, 0x1, URZ ;  /* 0x0000000106067890 */ /* 0x000fc8000fffe0ff */
[----:B------:R-:W-:-:S04]  /*3130*/  UISETP.NE.AND UP0, UPT, UR6, 0x12, UPT ;  /* 0x000000120600788c */ /* 0x000fc8000bf05270 */
[----:B------:R-:W-:Y:S02]  /*3140*/  USEL UR5, URZ, 0x1, UP0 ;  /* 0x00000001ff057887 */ /* 0x000fe40008000000 */
[----:B------:R-:W-:-:S04]  /*3150*/  USEL UR6, UR6, URZ, UP0 ;  /* 0x000000ff06067287 */ /* 0x000fc80008000000 */
[----:B------:R-:W-:Y:S01]  /*3160*/  ULEA UR6, UR6, UR4, 0x3 ;  /* 0x0000000406067291 */ /* 0x000fe2000f8e18ff */
[----:B------:R-:W-:-:S04]  /*3170*/  LOP3.LUT R2, R2, UR5, RZ, 0x3c, !PT ;  /* 0x0000000502027c12 */ /* 0x000fc8000f8e3cff */
[----:B------:R-:W-:Y:S01]  /*3180*/  SHF.L.U32 R2, R2, 0x1f, RZ ;  /* 0x0000001f02027819 */ /* 0x000fe200000006ff */
[----:B-1-3--:R-:W-:-:S07]  /*3190*/  IMAD.U32 R0, RZ, RZ, UR6 ;  /* 0x00000006ff007e24 */ /* 0x00afce000f8e00ff */
.L_x_61:
[----:B-1----:R1:W2:Y:S02]  /*31a0*/  SYNCS.PHASECHK.TRANS64.TRYWAIT P0, [R0+URZ], R2 ;  /* 0x00000002000075a7 */ /* 0x0022a400080011ff */
[----:B--2---:R-:W-:Y:S05]  /*31b0*/  @!P0 NANOSLEEP.SYNCS 0x989680 ;  /* 0x009896800000895d */ /* 0x004fea0003900000 */
[----:B------:R-:W2:Y:S02]  /*31c0*/  @!P0 SYNCS.PHASECHK.TRANS64 P0, [R0+URZ], R2 ;  /* 0x00000002000085a7 */ /* 0x000ea400080010ff */
[----:B--2---:R-:W-:Y:S05]  /*31d0*/  @P0 EXIT ;  /* 0x000000000000094d */ /* 0x004fea0003800000 */
[----:B------:R-:W-:Y:S05]  /*31e0*/  BRA `(.L_x_61) ;  /* 0xfffffffc00ec7947 */ /* 0x000fea000383ffff */
.L_x_23:
[----:B------:R-:W-:-:S04]  /*31f0*/  UISETP.NE.AND UP1, UPT, UR37, URZ, UPT ;  /* 0x000000ff2500728c */ /* 0x000fc8000bf25270 */
[----:B------:R-:W-:-:S09]  /*3200*/  UISETP.NE.OR UP1, UPT, UR10, 0x1, UP1 ;  /* 0x000000010a00788c */ /* 0x000fd20008f25670 */
[----:B------:R-:W-:Y:S05]  /*3210*/  BRA.U UP1, `(.L_x_62) ;  /* 0x00000005014c7547 */ /* 0x000fea000b800000 */
[----:B------:R-:W-:Y:S01]  /*3220*/  HFMA2 R11, -RZ, RZ, 0, 0 ;  /* 0x00000000ff0b7431 */ /* 0x000fe200000001ff */
[----:B------:R-:W-:Y:S01]  /*3230*/  ISETP.GE.U32.AND P2, PT, R10, 0x2, PT ;  /* 0x000000020a00780c */ /* 0x000fe20003f46070 */
[----:B------:R-:W-:Y:S01]  /*3240*/  IMAD.MOV.U32 R12, RZ, RZ, 0x1 ;  /* 0x00000001ff0c7424 */ /* 0x000fe200078e00ff */
[----:B------:R-:W-:Y:S01]  /*3250*/  CS2R R8, SRZ ;  /* 0x0000000000087805 */ /* 0x000fe2000001ff00 */
[----:B------:R-:W-:Y:S01]  /*3260*/  IMAD.MOV.U32 R3, RZ, RZ, RZ ;  /* 0x000000ffff037224 */ /* 0x000fe200078e00ff */
[----:B------:R-:W-:Y:S01]  /*3270*/  UMOV UR4, 0x400 ;  /* 0x0000040000047882 */ /* 0x000fe20000000000 */
[----:B------:R-:W-:Y:S01]  /*3280*/  UMOV UR6, URZ ;  /* 0x000000ff00067c82 */ /* 0x000fe20008000000 */
[----:B------:R-:W-:-:S12]  /*3290*/  ULEA UR37, UR37, UR4, 0x18 ;  /* 0x0000000425257291 */ /* 0x000fd8000f8ec0ff */
.L_x_66:
[----:B------:R-:W-:Y:S02]  /*32a0*/  LEA R0, R3, UR37, 0x3 ;  /* 0x0000002503007c11 */ /* 0x000fe4000f8e18ff */
[----:B------:R-:W-:-:S03]  /*32b0*/  SHF.L.U32 R4, R8, 0x1f, RZ ;  /* 0x0000001f08047819 */ /* 0x000fc600000006ff */
[----:B------:R-:W-:Y:S01]  /*32c0*/  VIADD R5, R0, 0x1d0 ;  /* 0x000001d000057836 */ /* 0x000fe20000000000 */
[----:B------:R-:W1:Y:S02]  /*32d0*/  SYNCS.PHASECHK.TRANS64.TRYWAIT P0, [R0+URZ+0x1c0], R4 ;  /* 0x0001c004000075a7 */ /* 0x000e6400080011ff */
[----:B-1----:R-:W-:Y:S05]  /*32e0*/  @!P0 BRA `(.L_x_63) ;  /* 0x0000006400148947 */ /* 0x002fea0003800000 */
.L_x_193:
[----:B------:R-:W-:Y:S01]  /*32f0*/  ULEA UR5, UR6, UR37, 0x3 ;  /* 0x0000002506057291 */ /* 0x000fe2000f8e18ff */
[----:B-1----:R-:W-:Y:S01]  /*3300*/  PRMT R0, RZ, 0x654, R5 ;  /* 0x00000654ff007816 */ /* 0x002fe20000000005 */
[----:B------:R-:W-:Y:S01]  /*3310*/  @!P2 IMAD.MOV.U32 R4, RZ, RZ, 0x10 ;  /* 0x00000010ff04a424 */ /* 0x000fe200078e00ff */
[----:B------:R-:W-:Y:S01]  /*3320*/  SHF.L.U32 R5, R12, 0x1f, RZ ;  /* 0x0000001f0c057819 */ /* 0x000fe200000006ff */
[----:B------:R-:W-:Y:S01]  /*3330*/  UIADD3 UR4, UPT, UPT, UR5, 0x160, URZ ;  /* 0x0000016005047890 */ /* 0x000fe2000fffe0ff */
[----:B------:R1:W-:Y:S05]  /*3340*/  SYNCS.ARRIVE.TRANS64.RED.A1T0 RZ, [R0+URZ], RZ ;  /* 0x000000ff00ff79a7 */ /* 0x0003ea00081004ff */
[----:B------:R-:W-:Y:S01]  /*3350*/  IMAD.U32 R6, RZ, RZ, UR4 ;  /* 0x00000004ff067e24 */ /* 0x000fe2000f8e00ff */
[----:B------:R-:W2:Y:S04]  /*3360*/  SYNCS.PHASECHK.TRANS64.TRYWAIT P0, [UR5+0x170], R5 ;  /* 0x00017005ff0075a7 */ /* 0x000ea80008001105 */
[----:B------:R-:W-:Y:S01]  /*3370*/  PRMT R6, R10, 0x654, R6 ;  /* 0x000006540a067816 */ /* 0x000fe20000000006 */
[----:B-12---:R-:W-:Y:S06]  /*3380*/  @!P0 BRA `(.L_x_64) ;  /* 0x0000006400008947 */ /* 0x006fec0003800000 */
.L_x_195:
[----:B------:R-:W-:Y:S01]  /*3390*/  ULEA UR4, UR6, UR37, 0x4 ;  /* 0x0000002506047291 */ /* 0x000fe2000f8e20ff */
[----:B------:R-:W-:Y:S01]  /*33a0*/  SEL R2, R6, R2, !P2 ;  /* 0x0000000206027207 */ /* 0x000fe20005000000 */
[----:B------:R-:W-:Y:S01]  /*33b0*/  UIADD3 UR5, UPT, UPT, UR5, 0x160, URZ ;  /* 0x0000016005057890 */ /* 0x000fe2000fffe0ff */
[----:B-1----:R-:W-:Y:S01]  /*33c0*/  LEA R0, R11, UR37, 0x3 ;  /* 0x000000250b007c11 */ /* 0x002fe2000f8e18ff */
[----:B------:R-:W-:Y:S01]  /*33d0*/  UIADD3 UR4, UPT, UPT, UR4, 0x1f0, URZ ;  /* 0x000001f004047890 */ /* 0x000fe2000fffe0ff */
[----:B------:R1:W-:Y:S01]  /*33e0*/  @!P2 SYNCS.ARRIVE.TRANS64.RED RZ, [R2+URZ], R4 ;  /* 0x0000000402ffa9a7 */ /* 0x0003e200080004ff */
[----:B------:R-:W-:Y:S01]  /*33f0*/  UIADD3 UR6, UPT, UPT, UR6, 0x1, URZ ;  /* 0x0000000106067890 */ /* 0x000fe2000fffe0ff */
[----:B------:R-:W-:-:S03]  /*3400*/  VIADD R3, R3, 0x1 ;  /* 0x0000000103037836 */ /* 0x000fc60000000000 */
[----:B------:R-:W-:Y:S02]  /*3410*/  UISETP.NE.AND UP0, UPT, UR6, 0x2, UPT ;  /* 0x000000020600788c */ /* 0x000fe4000bf05270 */
[----:B------:R-:W-:Y:S01]  /*3420*/  ISETP.NE.AND P0, PT, R3, 0x2, PT ;  /* 0x000000020300780c */ /* 0x000fe20003f05270 */
[----:B------:R-:W-:Y:S06]  /*3430*/  UGETNEXTWORKID.BROADCAST [UR4], [UR5] ;  /* 0x00000000040073ca */ /* 0x000fec0008000100 */
[----:B------:R-:W-:Y:S02]  /*3440*/  USEL UR4, URZ, 0x1, UP0 ;  /* 0x00000001ff047887 */ /* 0x000fe40008000000 */
[----:B------:R-:W-:-:S04]  /*3450*/  USEL UR6, UR6, URZ, UP0 ;  /* 0x000000ff06067287 */ /* 0x000fc80008000000 */
[----:B------:R-:W-:Y:S02]  /*3460*/  LOP3.LUT R12, R12, UR4, RZ, 0x3c, !PT ;  /* 0x000000040c0c7c12 */ /* 0x000fe4000f8e3cff */
[----:B-1----:R-:W-:-:S04]  /*3470*/  SHF.L.U32 R4, R9, 0x1f, RZ ;  /* 0x0000001f09047819 */ /* 0x002fc800000006ff */
[----:B------:R-:W1:Y:S02]  /*3480*/  SYNCS.PHASECHK.TRANS64.TRYWAIT P1, [R0+URZ+0x160], R4 ;  /* 0x00016004000075a7 */ /* 0x000e6400080211ff */
[----:B-1----:R-:W-:Y:S05]  /*3490*/  @!P1 BRA `(.L_x_65) ;  /* 0x0000006000d49947 */ /* 0x002fea0003800000 */
.L_x_196:
[----:B-1----:R-:W-:Y:S01]  /*34a0*/  LEA R4, R11, UR37, 0x4 ;  /* 0x000000250b047c11 */ /* 0x002fe2000f8e20ff */
[----:B------:R-:W-:Y:S01]  /*34b0*/  VIADD R0, R0, 0x170 ;  /* 0x0000017000007836 */ /* 0x000fe20000000000 */
[----:B------:R-:W-:Y:S01]  /*34c0*/  SEL R3, R3, RZ, P0 ;  /* 0x000000ff03037207 */ /* 0x000fe20000000000 */
[----:B------:R-:W-:-:S03]  /*34d0*/  VIADD R11, R11, 0x1 ;  /* 0x000000010b0b7836 */ /* 0x000fc60000000000 */
[----:B------:R-:W1:Y:S01]  /*34e0*/  LDS.128 R4, [R4+0x1f0] ;  /* 0x0001f00004047984 */ /* 0x000e620000000c00 */
[----:B------:R-:W-:Y:S02]  /*34f0*/  PRMT R0, RZ, 0x654, R0 ;  /* 0x00000654ff007816 */ /* 0x000fe40000000000 */
[C---:B------:R-:W-:Y:S01]  /*3500*/  ISETP.NE.AND P1, PT, R11.reuse, 0x2, PT ;  /* 0x000000020b00780c */ /* 0x040fe20003f25270 */
[----:B------:R-:W-:Y:S01]  /*3510*/  @!PT LDS RZ, [RZ] ;  /* 0x00000000fffff984 */ /* 0x000fe20000000800 */
[----:B------:R-:W-:Y:S01]  /*3520*/  @!PT LDS RZ, [RZ] ;  /* 0x00000000fffff984 */ /* 0x000fe20000000800 */
[----:B------:R-:W-:Y:S01]  /*3530*/  @!PT LDS RZ, [RZ] ;  /* 0x00000000fffff984 */ /* 0x000fe20000000800 */
[----:B------:R-:W-:Y:S01]  /*3540*/  @!PT LDS RZ, [RZ] ;  /* 0x00000000fffff984 */ /* 0x000fe20000000800 */
[----:B------:R2:W-:Y:S06]  /*3550*/  MEMBAR.ALL.CTA ;  /* 0x0000000000007992 */ /* 0x0005ec0000008000 */
[----:B--2---:R-:W2:Y:S01]  /*3560*/  FENCE.VIEW.ASYNC.S ;  /* 0x00000000000073c6 */ /* 0x004ea20000000000 */
[----:B------:R-:W-:Y:S01]  /*3570*/  SEL R11, R11, RZ, P1 ;  /* 0x000000ff0b0b7207 */ /* 0x000fe20000800000 */
[----:B--2---:R2:W-:Y:S01]  /*3580*/  SYNCS.ARRIVE.TRANS64.RED.A1T0 RZ, [R0+URZ], RZ ;  /* 0x000000ff00ff79a7 */ /* 0x0045e200081004ff */
[----:B-1----:R-:W-:-:S02]  /*3590*/  LOP3.LUT P3, RZ, R6, 0x1, RZ, 0xc0, !PT ;  /* 0x0000000106ff7812 */ /* 0x002fc4000786c0ff */
[----:B------:R-:W-:-:S04]  /*35a0*/  SEL R4, RZ, 0x1, P1 ;  /* 0x00000001ff047807 */ /* 0x000fc80000800000 */
[----:B------:R-:W-:Y:S02]  /*35b0*/  LOP3.LUT R9, R9, R4, RZ, 0x3c, !PT ;  /* 0x0000000409097212 */ /* 0x000fe400078e3cff */
[----:B--2---:R-:W-:-:S04]  /*35c0*/  SEL R0, RZ, 0x1, P0 ;  /* 0x00000001ff007807 */ /* 0x004fc80000000000 */
[----:B------:R-:W-:Y:S01]  /*35d0*/  LOP3.LUT R8, R8, R0, RZ, 0x3c, !PT ;  /* 0x0000000008087212 */ /* 0x000fe200078e3cff */
[----:B------:R-:W-:Y:S06]  /*35e0*/  @P3 BRA `(.L_x_66) ;  /* 0xfffffffc002c3947 */ /* 0x000fec000383ffff */
[----:B------:R-:W-:Y:S01]  /*35f0*/  ULEA UR5, UR6, UR37, 0x3 ;  /* 0x0000002506057291 */ /* 0x000fe2000f8e18ff */
[----:B------:R-:W-:-:S08]  /*3600*/  SHF.L.U32 R2, R12, 0x1f, RZ ;  /* 0x0000001f0c027819 */ /* 0x000fd000000006ff */
[----:B------:R-:W1:Y:S02]  /*3610*/  SYNCS.PHASECHK.TRANS64 P0, [UR5+0x170], R2 ;  /* 0x00017002ff0075a7 */ /* 0x000e640008001005 */
[----:B-1----:R-:W-:Y:S05]  /*3620*/  @P0 BRA `(.L_x_67) ;  /* 0x0000000000080947 */ /* 0x002fea0003800000 */
[----:B------:R-:W1:Y:S02]  /*3630*/  SYNCS.PHASECHK.TRANS64.TRYWAIT P0, [UR5+0x170], R2 ;  /* 0x00017002ff0075a7 */ /* 0x000e640008001105 */
[----:B-1----:R-:W-:Y:S05]  /*3640*/  @!P0 BRA `(.L_x_68) ;  /* 0x00000060007c8947 */ /* 0x002fea0003800000 */
.L_x_67:
[----:B------:R-:W-:-:S04]  /*3650*/  UIADD3 UR4, UPT, UPT, UR6, 0x1, URZ ;  /* 0x0000000106047890 */ /* 0x000fc8000fffe0ff */
[----:B------:R-:W-:-:S04]  /*3660*/  UISETP.NE.AND UP0, UPT, UR4, 0x2, UPT ;  /* 0x000000020400788c */ /* 0x000fc8000bf05270 */
[----:B------:R-:W-:Y:S02]  /*3670*/  USEL UR7, URZ, 0x1, UP0 ;  /* 0x00000001ff077887 */ /* 0x000fe40008000000 */
[----:B------:R-:W-:-:S04]  /*3680*/  USEL UR4, UR4, URZ, UP0 ;  /* 0x000000ff04047287 */ /* 0x000fc80008000000 */
[----:B------:R-:W-:Y:S01]  /*3690*/  ULEA UR4, UR4, UR37, 0x3 ;  /* 0x0000002504047291 */ /* 0x000fe2000f8e18ff */
[----:B-1----:R-:W-:-:S04]  /*36a0*/  LOP3.LUT R2, R12, UR7, RZ, 0x3c, !PT ;  /* 0x000000070c027c12 */ /* 0x002fc8000f8e3cff */
[----:B------:R-:W-:-:S04]  /*36b0*/  SHF.L.U32 R0, R2, 0x1f, RZ ;  /* 0x0000001f02007819 */ /* 0x000fc800000006ff */
[----:B------:R-:W1:Y:S02]  /*36c0*/  SYNCS.PHASECHK.TRANS64 P0, [UR4+0x170], R0 ;  /* 0x00017000ff0075a7 */ /* 0x000e640008001004 */
[----:B-1----:R-:W-:Y:S05]  /*36d0*/  @P0 EXIT ;  /* 0x000000000000094d */ /* 0x002fea0003800000 */
[----:B------:R-:W-:Y:S02]  /*36e0*/  SHF.L.U32 R2, R2, 0x1f, RZ ;  /* 0x0000001f02027819 */ /* 0x000fe400000006ff */
[----:B------:R-:W-:-:S07]  /*36f0*/  MOV R0, UR4 ;  /* 0x0000000400007c02 */ /* 0x000fce0008000f00 */
.L_x_69:
[----:B-1----:R1:W2:Y:S02]  /*3700*/  SYNCS.PHASECHK.TRANS64.TRYWAIT P0, [R0+URZ+0x170], R2 ;  /* 0x00017002000075a7 */ /* 0x0022a400080011ff */
[----:B--2---:R-:W-:Y:S05]  /*3710*/  @!P0 NANOSLEEP.SYNCS 0x989680 ;  /* 0x009896800000895d */ /* 0x004fea0003900000 */
[----:B------:R-:W2:Y:S02]  /*3720*/  @!P0 SYNCS.PHASECHK.TRANS64 P0, [R0+URZ+0x170], R2 ;  /* 0x00017002000085a7 */ /* 0x000ea400080010ff */
[----:B--2---:R-:W-:Y:S05]  /*3730*/  @P0 EXIT ;  /* 0x000000000000094d */ /* 0x004fea0003800000 */
[----:B------:R-:W-:Y:S05]  /*3740*/  BRA `(.L_x_69) ;  /* 0xfffffffc00ec7947 */ /* 0x000fea000383ffff */
.L_x_62:
[----:B------:R-:W-:Y:S05]  /*3750*/  BRA.U UP4, `(.L_x_70) ;  /* 0x0000001104a07547 */ /* 0x000fea000b800000 */
[----:B------:R-:W-:Y:S01]  /*3760*/  UMOV UR4, 0x40 ;  /* 0x0000004000047882 */ /* 0x000fe20000000000 */
[----:B------:R-:W-:Y:S01]  /*3770*/  NOP ;  /* 0x0000000000007918 */ /* 0x000fe20000000000 */
[----:B------:R-:W-:Y:S01]  /*3780*/  ULEA UR4, UR37, UR4, 0x18 ;  /* 0x0000000425047291 */ /* 0x000fe2000f8ec0ff */
[----:B------:R-:W-:Y:S02]  /*3790*/  UMOV UR5, 0x400 ;  /* 0x0000040000057882 */ /* 0x000fe40000000000 */
[----:B------:R-:W-:-:S06]  /*37a0*/  ULEA UR37, UR37, UR5, 0x18 ;  /* 0x0000000525257291 */ /* 0x000fcc000f8ec0ff */
[----:B------:R-:W1:Y:S02]  /*37b0*/  LDS.U8 R2, [UR4+0x1c] ;  /* 0x00001c04ff027984 */ /* 0x000e640008000000 */
[----:B-1----:R-:W-:-:S13]  /*37c0*/  ISETP.NE.AND P0, PT, R2, RZ, PT ;  /* 0x000000ff0200720c */ /* 0x002fda0003f05270 */
[----:B------:R-:W-:Y:S05]  /*37d0*/  @P0 BRA `(.L_x_71) ;  /* 0x0000000400080947 */ /* 0x000fea0003800000 */
[----:B------:R-:W-:Y:S02]  /*37e0*/  UISETP.NE.U32.AND UP0, UPT, UR9, 0x1, UPT ;  /* 0x000000010900788c */ /* 0x000fe4000bf05070 */
[----:B------:R-:W-:-:S07]  /*37f0*/  UIADD3 UR6, UPT, UPT, UR4, 0x8, URZ ;  /* 0x0000000804067890 */ /* 0x000fce000fffe0ff */
[----:B------:R-:W-:Y:S05]  /*3800*/  BRA.U !UP0, `(.L_x_72) ;  /* 0x00000001089c7547 */ /* 0x000fea000b800000 */
[----:B------:R-:W-:Y:S01]  /*3810*/  ELECT P0, URZ, PT ;  /* 0x0000000000ff782f */ /* 0x000fe20003800000 */
[----:B------:R-:W-:-:S12]  /*3820*/  BSSY B0, `(.L_x_72) ;  /* 0x0000025000007945 */ /* 0x000fd80003800000 */
[----:B------:R-:W-:Y:S05]  /*3830*/  @!P0 BRA `(.L_x_73) ;  /* 0x00000000008c8947 */ /* 0x000fea0003800000 */
[----:B------:R-:W-:-:S05]  /*3840*/  UMOV UR5, 0x10 ;  /* 0x0000001000057882 */ /* 0x000fca0000000000 */
[----:B------:R-:W-:Y:S04]  /*3850*/  DEPBAR.LE SB1, 0x36 ;  /* 0x00009d800000791a */ /* 0x000fe80000000000 */
[----:B------:R-:W1:Y:S02]  /*3860*/  UTCATOMSWS.2CTA.FIND_AND_SET.ALIGN UP1, UR5, UR5 ;  /* 0x00000005000575e3 */ /* 0x000e640008220800 */
[----:B-1----:R-:W-:Y:S01]  /*3870*/  MOV R10, UR5 ;  /* 0x00000005000a7c02 */ /* 0x002fe20008000f00 */
[----:B------:R-:W-:Y:S06]  /*3880*/  BRA.U UP1, `(.L_x_74) ;  /* 0x0000000101187547 */ /* 0x000fec000b800000 */
.L_x_75:
[----:B------:R-:W-:Y:S05]  /*3890*/  NANOSLEEP 0x64 ;  /* 0x000000640000795d */ /* 0x000fea0003800000 */
[----:B------:R-:W-:-:S05]  /*38a0*/  UMOV UR5, 0x10 ;  /* 0x0000001000057882 */ /* 0x000fca0000000000 */
[----:B------:R-:W-:Y:S04]  /*38b0*/  DEPBAR.LE SB1, 0x36 ;  /* 0x00009d800000791a */ /* 0x000fe80000000000 */
[----:B------:R-:W1:Y:S02]  /*38c0*/  UTCATOMSWS.2CTA.FIND_AND_SET.ALIGN UP1, UR5, UR5 ;  /* 0x00000005000575e3 */ /* 0x000e640008220800 */
[----:B-1----:R-:W-:Y:S01]  /*38d0*/  MOV R10, UR5 ;  /* 0x00000005000a7c02 */ /* 0x002fe20008000f00 */
[----:B------:R-:W-:Y:S05]  /*38e0*/  BRA.U !UP1, `(.L_x_75) ;  /* 0xfffffffd09e87547 */ /* 0x000fea000b83ffff */
.L_x_74:
[----:B------:R-:W1:Y:S01]  /*38f0*/  LDS R5, [UR4+0x10] ;  /* 0x00001004ff057984 */ /* 0x000e620008000800 */
[----:B------:R-:W-:Y:S01]  /*3900*/  IMAD.U32 R3, RZ, RZ, UR37 ;  /* 0x00000025ff037e24 */ /* 0x000fe2000f8e00ff */
[----:B------:R-:W-:-:S03]  /*3910*/  MOV R2, UR8 ;  /* 0x0000000800027c02 */ /* 0x000fc60008000f00 */
[----:B------:R-:W-:Y:S01]  /*3920*/  VIADD R3, R3, 0x210 ;  /* 0x0000021003037836 */ /* 0x000fe20000000000 */
[----:B-1----:R-:W-:-:S04]  /*3930*/  SHF.L.U32 R5, R5, 0x1f, RZ ;  /* 0x0000001f05057819 */ /* 0x002fc800000006ff */
[----:B------:R-:W1:Y:S02]  /*3940*/  SYNCS.PHASECHK.TRANS64.TRYWAIT P0, [UR4+0x8], R5 ;  /* 0x00000805ff0075a7 */ /* 0x000e640008001104 */
[----:B-1----:R-:W-:Y:S05]  /*3950*/  @P0 BRA `(.L_x_76) ;  /* 0x0000000000080947 */ /* 0x002fea0003800000 */
[----:B------:R-:W1:Y:S02]  /*3960*/  SYNCS.PHASECHK.TRANS64.TRYWAIT P0, [UR4+0x8], R5 ;  /* 0x00000805ff0075a7 */ /* 0x000e640008001104 */
[----:B-1----:R-:W-:Y:S05]  /*3970*/  @!P0 BRA `(.L_x_77) ;  /* 0x0000005c00c88947 */ /* 0x002fea0003800000 */
.L_x_76:
[----:B-1----:R-:W-:Y:S01]  /*3980*/  HFMA2 R4, -RZ, RZ, 0, 5.9604644775390625e-08 ;  /* 0x00000001ff047431 */ /* 0x002fe200000001ff */
[----:B------:R-:W-:Y:S01]  /*3990*/  UPRMT UR5, UR8, 0x654, UR6 ;  /* 0x0000065408057896 */ /* 0x000fe20008000006 */
[----:B------:R-:W-:Y:S01]  /*39a0*/  IMAD.MOV.U32 R7, RZ, RZ, 0xffff ;  /* 0x0000ffffff077424 */ /* 0x000fe200078e00ff */
[----:B------:R-:W-:Y:S01]  /*39b0*/  PRMT R2, R2, 0x654, R3 ;  /* 0x0000065402027816 */ /* 0x000fe20000000003 */
[----:B------:R-:W-:Y:S02]  /*39c0*/  IMAD.MOV.U32 R5, RZ, RZ, 0x4 ;  /* 0x00000004ff057424 */ /* 0x000fe400078e00ff */
[----:B------:R-:W-:Y:S01]  /*39d0*/  IMAD.SHL.U32 R9, R10, 0x20, RZ ;  /* 0x000000200a097824 */ /* 0x000fe200078e00ff */
[----:B------:R-:W-:Y:S02]  /*39e0*/  MOV R3, UR5 ;  /* 0x0000000500037c02 */ /* 0x000fe40008000f00 */
[-C--:B------:R-:W-:Y:S01]  /*39f0*/  SHF.L.U32 R7, R7, R10.reuse, RZ ;  /* 0x0000000a07077219 */ /* 0x080fe200000006ff */
[----:B------:R1:W-:Y:S01]  /*3a00*/  SYNCS.ARRIVE.TRANS64.RED RZ, [UR5], R5 ;  /* 0x00000005ffff79a7 */ /* 0x0003e20008000405 */
[----:B------:R-:W-:Y:S01]  /*3a10*/  SHF.L.U32 R6, R4, R10, RZ ;  /* 0x0000000a04067219 */ /* 0x000fe200000006ff */
[----:B------:R1:W-:Y:S04]  /*3a20*/  STS [UR37+0x210], R9 ;  /* 0x00021009ff007988 */ /* 0x0003e80008000825 */
[----:B------:R1:W-:Y:S04]  /*3a30*/  STAS [R2.64], R10 ;  /* 0x0000000a02007dbd */ /* 0x0003e8000c0008ff */
[----:B------:R1:W-:Y:S04]  /*3a40*/  ATOMS.OR RZ, [UR4+0x14], R7 ;  /* 0x00001407ffff798c */ /* 0x0003e8000b000004 */
[----:B------:R1:W-:Y:S04]  /*3a50*/  ATOMS.OR RZ, [UR4+0x18], R6 ;  /* 0x00001806ffff798c */ /* 0x0003e8000b000004 */
[----:B------:R1:W-:Y:S02]  /*3a60*/  ATOMS.XOR RZ, [UR4+0x10], R4 ;  /* 0x00001004ffff798c */ /* 0x0003e4000b800004 */
.L_x_73:
[----:B------:R-:W-:Y:S05]  /*3a70*/  BSYNC B0 ;  /* 0x0000000000007941 */ /* 0x000fea0003800000 */
.L_x_72:
[----:B------:R-:W-:Y:S05]  /*3a80*/  BRA.U UP0, `(.L_x_78) ;  /* 0x00000001006c7547 */ /* 0x000fea000b800000 */
[----:B------:R-:W-:-:S03]  /*3a90*/  UMOV UR5, 0xffffffff ;  /* 0xffffffff00057882 */ /* 0x000fc60000000000 */
[----:B------:R-:W-:Y:S05]  /*3aa0*/  BRA.DIV UR5, `(.L_x_79) ;  /* 0x0000005e05947947 */ /* 0x000fea000b800000 */
[----:B------:R-:W-:-:S13]  /*3ab0*/  ELECT P6, URZ, PT ;  /* 0x0000000000ff782f */ /* 0x000fda00038c0000 */
.L_x_200:
[----:B------:R-:W-:Y:S05]  /*3ac0*/  @!P6 BRA `(.L_x_78) ;  /* 0x00000000005ce947 */ /* 0x000fea0003800000 */
[----:B-1----:R-:W1:Y:S02]  /*3ad0*/  LDS R3, [UR4+0x10] ;  /* 0x00001004ff037984 */ /* 0x002e640008000800 */
[----:B-1----:R-:W-:-:S04]  /*3ae0*/  SHF.L.U32 R3, R3, 0x1f, RZ ;  /* 0x0000001f03037819 */ /* 0x002fc800000006ff */
[----:B------:R-:W1:Y:S02]  /*3af0*/  SYNCS.PHASECHK.TRANS64.TRYWAIT P0, [UR4+0x8], R3 ;  /* 0x00000803ff0075a7 */ /* 0x000e640008001104 */
[----:B-1----:R-:W-:Y:S05]  /*3b00*/  @P0 BRA `(.L_x_80) ;  /* 0x0000000000080947 */ /* 0x002fea0003800000 */
[----:B------:R-:W1:Y:S02]  /*3b10*/  SYNCS.PHASECHK.TRANS64.TRYWAIT P0, [UR4+0x8], R3 ;  /* 0x00000803ff0075a7 */ /* 0x000e640008001104 */
[----:B-1----:R-:W-:Y:S05]  /*3b20*/  @!P0 BRA `(.L_x_81) ;  /* 0x0000005c00948947 */ /* 0x002fea0003800000 */
.L_x_80:
[----:B------:R-:W2:Y:S01]  /*3b30*/  LDS R5, [UR37+0x210] ;  /* 0x00021025ff057984 */ /* 0x000ea20008000800 */
[----:B-1----:R-:W-:Y:S02]  /*3b40*/  HFMA2 R2, -RZ, RZ, 0, 5.9604644775390625e-08 ;  /* 0x00000001ff027431 */ /* 0x002fe400000001ff */
[----:B------:R-:W-:Y:S01]  /*3b50*/  IMAD.MOV.U32 R3, RZ, RZ, 0xffff ;  /* 0x0000ffffff037424 */ /* 0x000fe200078e00ff */
[----:B------:R-:W-:Y:S01]  /*3b60*/  UPRMT UR5, UR8, 0x654, UR6 ;  /* 0x0000065408057896 */ /* 0x000fe20008000006 */
[----:B--2---:R-:W-:-:S03]  /*3b70*/  IMAD.SHL.U32 R4, R5, 0x20, RZ ;  /* 0x0000002005047824 */ /* 0x004fc600078e00ff */
[-C--:B------:R-:W-:Y:S02]  /*3b80*/  SHF.L.U32 R3, R3, R5.reuse, RZ ;  /* 0x0000000503037219 */ /* 0x080fe400000006ff */
[----:B------:R-:W-:Y:S01]  /*3b90*/  SHF.L.U32 R5, R2, R5, RZ ;  /* 0x0000000502057219 */ /* 0x000fe200000006ff */
[----:B------:R2:W-:Y:S04]  /*3ba0*/  STS [UR37+0x210], R4 ;  /* 0x00021004ff007988 */ /* 0x0005e80008000825 */
[----:B------:R2:W-:Y:S04]  /*3bb0*/  ATOMS.OR RZ, [UR4+0x14], R3 ;  /* 0x00001403ffff798c */ /* 0x0005e8000b000004 */
[----:B------:R2:W-:Y:S01]  /*3bc0*/  ATOMS.OR RZ, [UR4+0x18], R5 ;  /* 0x00001805ffff798c */ /* 0x0005e2000b000004 */
[----:B------:R-:W-:Y:S03]  /*3bd0*/  SYNCS.ARRIVE.TRANS64.RED.A1T0 RZ, [UR5], RZ ;  /* 0x000000ffffff79a7 */ /* 0x000fe60008100405 */
[----:B------:R2:W-:Y:S01]  /*3be0*/  ATOMS.XOR RZ, [UR4+0x10], R2 ;  /* 0x00001002ffff798c */ /* 0x0005e2000b800004 */
[----:B------:R-:W-:Y:S05]  /*3bf0*/  BRA `(.L_x_78) ;  /* 0x0000000000107947 */ /* 0x000fea0003800000 */
.L_x_71:
[----:B------:R-:W-:-:S05]  /*3c00*/  MOV R2, 0xffffffff ;  /* 0xffffffff00027802 */ /* 0x000fca0000000f00 */
[----:B------:R1:W-:Y:S02]  /*3c10*/  STS [UR37+0x210], R2 ;  /* 0x00021002ff007988 */ /* 0x0003e40008000825 */
[----:B-1----:R-:W-:Y:S02]  /*3c20*/  MOV R2, 0x3c40 ;  /* 0x00003c4000027802 */ /* 0x002fe40000000f00 */
[----:B-----5:R-:W-:Y:S05]  /*3c30*/  CALL.REL.NOINC `($__internal_1_$__cuda_sm10x_tcgen05_guardrail_trap_phase_invalid_during_alloc) ;  /* 0x0000006400247944 */ /* 0x020fea0003c00000 */
.L_x_78:
[----:B------:R-:W-:Y:S05]  /*3c40*/  WARPSYNC.ALL ;  /* 0x0000000000007948 */ /* 0x000fea0003800000 */
[----:B------:R-:W3:Y:S01]  /*3c50*/  S2UR UR11, SR_CgaCtaId ;  /* 0x00000000000b79c3 */ /* 0x000ee20000008800 */
[----:B------:R-:W-:Y:S01]  /*3c60*/  UMOV UR4, 0x400 ;  /* 0x0000040000047882 */ /* 0x000fe20000000000 */
[----:B------:R-:W-:-:S06]  /*3c70*/  NOP ;  /* 0x0000000000007918 */ /* 0x000fcc0000000000 */
[----:B------:R-:W-:Y:S06]  /*3c80*/  BAR.ARV 0x6, 0xa0 ;  /* 0x0182800000007b1d */ /* 0x000fec0000002000 */
[----:B------:R-:W4:Y:S01]  /*3c90*/  LDCU UR5, c[0x0][0x38c] ;  /* 0x00007180ff0577ac */ /* 0x000f220008000800 */
[----:B------:R-:W-:Y:S01]  /*3ca0*/  LOP3.LUT R0, R0, 0xffff, RZ, 0xc0, !PT ;  /* 0x0000ffff00007812 */ /* 0x000fe200078ec0ff */
[----:B-1----:R-:W-:Y:S01]  /*3cb0*/  IMAD.MOV.U32 R9, RZ, RZ, 0x1 ;  /* 0x00000001ff097424 */ /* 0x002fe200078e00ff */
[----:B------:R-:W-:Y:S01]  /*3cc0*/  LOP3.LUT R8, R8, 0xffff, RZ, 0xc0, !PT ;  /* 0x0000ffff08087812 */ /* 0x000fe200078ec0ff */
[----:B------:R-:W-:Y:S01]  /*3cd0*/  UMOV UR17, URZ ;  /* 0x000000ff00117c82 */ /* 0x000fe20008000000 */
[----:B------:R-:W-:Y:S01]  /*3ce0*/  R2UR UR12, R0 ;  /* 0x00000000000c72ca */ /* 0x000fe200000e0000 */
[----:B------:R-:W-:Y:S01]  /*3cf0*/  UMOV UR16, URZ ;  /* 0x000000ff00107c82 */ /* 0x000fe20008000000 */
[----:B------:R-:W-:Y:S01]  /*3d00*/  R2UR UR13, R8 ;  /* 0x00000000080d72ca */ /* 0x000fe200000e0000 */
[----:B------:R-:W-:Y:S01]  /*3d10*/  IMAD.MOV.U32 R8, RZ, RZ, RZ ;  /* 0x000000ffff087224 */ /* 0x000fe200078e00ff */
[----:B------:R-:W-:Y:S01]  /*3d20*/  UMOV UR15, URZ ;  /* 0x000000ff000f7c82 */ /* 0x000fe20008000000 */
[----:B---3--:R-:W-:-:S02]  /*3d30*/  ULEA UR11, UR11, UR4, 0x18 ;  /* 0x000000040b0b7291 */ /* 0x008fc4000f8ec0ff */
[----:B------:R-:W-:Y:S02]  /*3d40*/  UISETP.NE.AND UP2, UPT, UR9, URZ, UPT ;  /* 0x000000ff0900728c */ /* 0x000fe4000bf45270 */
[----:B------:R-:W-:Y:S02]  /*3d50*/  UIADD3 UR14, UPT, UPT, UR11, 0x6600, URZ ;  /* 0x000066000b0e7890 */ /* 0x000fe4000fffe0ff */
[----:B------:R-:W-:Y:S02]  /*3d60*/  UIADD3 UR4, UPT, UPT, UR11, 0x2a600, URZ ;  /* 0x0002a6000b047890 */ /* 0x000fe4000fffe0ff */
[----:B----4-:R-:W-:Y:S01]  /*3d70*/  UIADD3 UR5, UPT, UPT, UR5, 0x1f, URZ ;  /* 0x0000001f05057890 */ /* 0x010fe2000fffe0ff */
[----:B--2---:R-:W1:Y:S01]  /*3d80*/  LDS R2, [UR11+0x210] ;  /* 0x0002100bff027984 */ /* 0x004e620008000800 */
[----:B------:R-:W-:Y:S02]  /*3d90*/  USHF.R.U32.HI UR14, URZ, 0x4, UR14 ;  /* 0x00000004ff0e7899 */ /* 0x000fe4000801160e */
[----:B------:R-:W-:-:S02]  /*3da0*/  USHF.R.S32.HI UR10, URZ, 0x1f, UR5 ;  /* 0x0000001fff0a7899 */ /* 0x000fc40008011405 */
[----:B------:R-:W-:Y:S02]  /*3db0*/  USHF.R.U32.HI UR4, URZ, 0x4, UR4 ;  /* 0x00000004ff047899 */ /* 0x000fe40008011604 */
[----:B------:R-:W-:Y:S02]  /*3dc0*/  ULEA.HI UR10, UR10, UR5, URZ, 0x5 ;  /* 0x000000050a0a7291 */ /* 0x000fe4000f8f28ff */
[----:B------:R-:W-:Y:S02]  /*3dd0*/  ULOP3.LUT UR14, UR14, 0x3fff, URZ, 0xc0, !UPT ;  /* 0x00003fff0e0e7892 */ /* 0x000fe4000f8ec0ff */
[----:B------:R-:W-:Y:S02]  /*3de0*/  USHF.R.S32.HI UR10, URZ, 0x5, UR10 ;  /* 0x00000005ff0a7899 */ /* 0x000fe4000801140a */
[----:B------:R-:W-:Y:S02]  /*3df0*/  ULOP3.LUT UR4, UR4, 0x3fff, URZ, 0xc0, !UPT ;  /* 0x00003fff04047892 */ /* 0x000fe4000f8ec0ff */
[----:B------:R-:W-:-:S02]  /*3e00*/  UISETP.LT.AND UP0, UPT, UR10, 0x1, UPT ;  /* 0x000000010a00788c */ /* 0x000fc4000bf01270 */
[----:B------:R-:W-:Y:S02]  /*3e10*/  ULOP3.LUT UR14, UR14, 0x10000, URZ, 0xfc, !UPT ;  /* 0x000100000e0e7892 */ /* 0x000fe4000f8efcff */
[----:B------:R-:W-:Y:S02]  /*3e20*/  ULOP3.LUT UR4, UR4, 0x10000, URZ, 0xfc, !UPT ;  /* 0x0001000004047892 */ /* 0x000fe4000f8efcff */
[----:B------:R-:W-:Y:S01]  /*3e30*/  USEL UR23, UR10, 0x1, !UP0 ;  /* 0x000000010a177887 */ /* 0x000fe2000c000000 */
[----:B------:R-:W-:Y:S01]  /*3e40*/  UMOV UR28, 0x0 ;  /* 0x00000000001c7882 */ /* 0x000fe20000000000 */
[----:B------:R-:W-:Y:S01]  /*3e50*/  UMOV UR29, 0x10180010 ;  /* 0x10180010001d7882 */ /* 0x000fe20000000000 */
[----:B------:R-:W-:Y:S01]  /*3e60*/  UMOV UR24, 0x0 ;  /* 0x0000000000187882 */ /* 0x000fe20000000000 */
[----:B------:R-:W-:Y:S01]  /*3e70*/  UMOV UR25, 0x10180010 ;  /* 0x1018001000197882 */ /* 0x000fe20000000000 */
[----:B-1----:R-:W-:Y:S02]  /*3e80*/  R2UR UR18, R2 ;  /* 0x00000000021272ca */ /* 0x002fe400000e0000 */
[----:B------:R-:W-:-:S13]  /*3e90*/  CS2R R2, SRZ ;  /* 0x0000000000027805 */ /* 0x000fda000001ff00 */
.L_x_89:
[C---:B------:R-:W-:Y:S02]  /*3ea0*/  LEA R0, R8.reuse, UR11, 0x3 ;  /* 0x0000000b08007c11 */ /* 0x040fe4000f8e18ff */
[----:B------:R-:W-:Y:S02]  /*3eb0*/  SHF.L.U32 R4, R3, 0x1f, RZ ;  /* 0x0000001f03047819 */ /* 0x000fe400000006ff */
[----:B------:R-:W-:Y:S02]  /*3ec0*/  LEA R5, R8, UR11, 0x4 ;  /* 0x0000000b08057c11 */ /* 0x000fe4000f8e20ff */
[----:B------:R-:W1:Y:S02]  /*3ed0*/  SYNCS.PHASECHK.TRANS64.TRYWAIT P0, [R0+URZ+0x160], R4 ;  /* 0x00016004000075a7 */ /* 0x000e6400080011ff */
[----:B-1-34-:R-:W-:Y:S05]  /*3ee0*/  @!P0 BRA `(.L_x_82) ;  /* 0x0000005800bc8947 */ /* 0x01afea0003800000 */
.L_x_201:
[----:B-1----:R-:W1:Y:S01]  /*3ef0*/  LDS.128 R4, [R5+0x1f0] ;  /* 0x0001f00005047984 */ /* 0x002e620000000c00 */
[----:B------:R-:W-:Y:S02]  /*3f00*/  VIADD R0, R0, 0x170 ;  /* 0x0000017000007836 */ /* 0x000fe40000000000 */
[----:B------:R-:W-:Y:S01]  /*3f10*/  VIADD R8, R8, 0x1 ;  /* 0x0000000108087836 */ /* 0x000fe20000000000 */
[----:B------:R-:W-:Y:S01]  /*3f20*/  @!PT LDS RZ, [RZ] ;  /* 0x00000000fffff984 */ /* 0x000fe20000000800 */
[----:B------:R-:W-:Y:S01]  /*3f30*/  @!PT LDS RZ, [RZ] ;  /* 0x00000000fffff984 */ /* 0x000fe20000000800 */
[----:B------:R-:W-:Y:S01]  /*3f40*/  @!PT LDS RZ, [RZ] ;  /* 0x00000000fffff984 */ /* 0x000fe20000000800 */
[----:B------:R-:W-:Y:S01]  /*3f50*/  @!PT LDS RZ, [RZ] ;  /* 0x00000000fffff984 */ /* 0x000fe20000000800 */
[----:B------:R2:W-:Y:S06]  /*3f60*/  MEMBAR.ALL.CTA ;  /* 0x0000000000007992 */ /* 0x0005ec0000008000 */
[----:B--2---:R-:W2:Y:S01]  /*3f70*/  FENCE.VIEW.ASYNC.S ;  /* 0x00000000000073c6 */ /* 0x004ea20000000000 */
[----:B------:R-:W-:-:S04]  /*3f80*/  PRMT R0, RZ, 0x654, R0 ;  /* 0x00000654ff007816 */ /* 0x000fc80000000000 */
[----:B--2---:R2:W-:Y:S01]  /*3f90*/  SYNCS.ARRIVE.TRANS64.RED.A1T0 RZ, [R0+URZ], RZ ;  /* 0x000000ff00ff79a7 */ /* 0x0045e200081004ff */
[----:B-1----:R-:W-:Y:S01]  /*3fa0*/  LOP3.LUT P1, RZ, R6, 0x1, RZ, 0xc0, !PT ;  /* 0x0000000106ff7812 */ /* 0x002fe2000782c0ff */
[----:B--2---:R-:W-:-:S12]  /*3fb0*/  BRA.U UP2, `(.L_x_83) ;  /* 0x0000000102e07547 */ /* 0x004fd8000b800000 */
[----:B------:R-:W1:Y:S01]  /*3fc0*/  LDCU UR5, c[0x0][0x38c] ;  /* 0x00007180ff0577ac */ /* 0x000e620008000800 */
[----:B------:R-:W-:Y:S02]  /*3fd0*/  PLOP3.LUT P2, PT, PT, PT, PT, 0x80, 0x8 ;  /* 0x000000000008781c */ /* 0x000fe40003f4f070 */
[----:B------:R-:W-:Y:S01]  /*3fe0*/  SHF.L.U32 R4, R9, 0x1f, RZ ;  /* 0x0000001f09047819 */ /* 0x000fe200000006ff */
[----:B------:R-:W-:Y:S02]  /*3ff0*/  ULEA UR19, UR17, UR11, 0x3 ;  /* 0x0000000b11137291 */ /* 0x000fe4000f8e18ff */
[----:B------:R-:W-:Y:S02]  /*4000*/  UIMAD UR20, UR17, 0x60, UR18 ;  /* 0x00000060111478a4 */ /* 0x000fe4000f8e0212 */
[----:B-1----:R-:W-:-:S06]  /*4010*/  UISETP.GE.AND UP0, UPT, UR5, 0x1, UPT ;  /* 0x000000010500788c */ /* 0x002fcc000bf06270 */
[----:B------:R-:W-:-:S05]  /*4020*/  PLOP3.LUT P0, PT, PT, PT, UP0, 0x80, 0x8 ;  /* 0x000000000008781c */ /* 0x000fca0003f0f008 */
[----:B------:R-:W-:-:S08]  /*4030*/  @UP0 ULEA UR5, UR16, UR11, 0x3 ;  /* 0x0000000b10050291 */ /* 0x000fd0000f8e18ff */
[----:B------:R-:W-:-:S04]  /*4040*/  @P0 SHF.L.U32 R0, R2, 0x1f, RZ ;  /* 0x0000001f02000819 */ /* 0x000fc800000006ff */
[----:B------:R1:W2:Y:S01]  /*4050*/  @P0 SYNCS.PHASECHK.TRANS64.TRYWAIT P2, [UR5], R0 ;  /* 0x00000000ff0005a7 */ /* 0x0002a20008041105 */
[----:B------:R-:W3:Y:S02]  /*4060*/  SYNCS.PHASECHK.TRANS64.TRYWAIT P0, [UR19+0x1a0], R4 ;  /* 0x0001a004ff0075a7 */ /* 0x000ee40008001113 */
[----:B-123--:R-:W-:Y:S05]  /*4070*/  @!P0 BRA `(.L_x_84) ;  /* 0x00000058006c8947 */ /* 0x00efea0003800000 */
.L_x_203:
[----:B------:R-:W-:Y:S01]  /*4080*/  UMOV UR22, UR15 ;  /* 0x0000000f00167c82 */ /* 0x000fe20008000000 */
[----:B------:R-:W-:Y:S05]  /*4090*/  BRA.U !UP0, `(.L_x_85) ;  /* 0x0000000108987547 */ /* 0x000fea000b800000 */
[----:B------:R-:W-:Y:S02]  /*40a0*/  UIADD3 UR22, UPT, UPT, UR23, UR15, URZ ;  /* 0x0000000f17167290 */ /* 0x000fe4000fffe0ff */
[----:B------:R-:W-:Y:S01]  /*40b0*/  UPLOP3.LUT UP3, UPT, UPT, UPT, UPT, 0x40, 0x4 ;  /* 0x000000000004789c */ /* 0x000fe20003f6e870 */
[----:B------:R-:W-:Y:S01]  /*40c0*/  UMOV UR21, UR10 ;  /* 0x0000000a00157c82 */ /* 0x000fe20008000000 */
[----:B------:R-:W-:-:S09]  /*40d0*/  UMOV UR5, UR16 ;  /* 0x0000001000057c82 */ /* 0x000fd20008000000 */
.L_x_88:
[----:B--2---:R-:W-:Y:S01]  /*40e0*/  ULEA UR7, UR5, UR11, 0x3 ;  /* 0x0000000b05077291 */ /* 0x004fe2000f8e18ff */
[----:B---3--:R-:W-:Y:S11]  /*40f0*/  @P2 BRA `(.L_x_86) ;  /* 0x00000000000c2947 */ /* 0x008ff60003800000 */
[----:B-1----:R-:W-:Y:S04]  /*4100*/  SHF.L.U32 R4, R2, 0x1f, RZ ;  /* 0x0000001f02047819 */ /* 0x002fe800000006ff */
[----:B------:R-:W1:Y:S02]  /*4110*/  SYNCS.PHASECHK.TRANS64.TRYWAIT P0, [UR7], R4 ;  /* 0x00000004ff0075a7 */ /* 0x000e640008001107 */
[----:B-1----:R-:W-:Y:S05]  /*4120*/  @!P0 BRA `(.L_x_87) ;  /* 0x0000005800588947 */ /* 0x002fea0003800000 */
.L_x_86:
[----:B------:R-:W-:Y:S01]  /*4130*/  UISETP.NE.AND UP0, UPT, UR21, 0x1, UPT ;  /* 0x000000011500788c */ /* 0x000fe2000bf05270 */
[----:B------:R-:W-:Y:S01]  /*4140*/  PLOP3.LUT P2, PT, PT, PT, PT, 0x80, 0x8 ;  /* 0x000000000008781c */ /* 0x000fe20003f4f070 */
[----:B------:R-:W-:Y:S02]  /*4150*/  UIADD3 UR16, UPT, UPT, UR5, 0x1, URZ ;  /* 0x0000000105107890 */ /* 0x000fe4000fffe0ff */
[----:B------:R-:W-:Y:S02]  /*4160*/  UIMAD UR6, UR5, 0xc0, UR4 ;  /* 0x000000c0050678a4 */ /* 0x000fe4000f8e0204 */
[----:B------:R-:W-:Y:S01]  /*4170*/  UISETP.NE.AND UP1, UPT, UR16, 0x12, UPT ;  /* 0x000000121000788c */ /* 0x000fe2000bf25270 */
[----:B------:R-:W-:Y:S01]  /*4180*/  PLOP3.LUT P0, PT, PT, PT, UP0, 0x80, 0x8 ;  /* 0x000000000008781c */ /* 0x000fe20003f0f008 */
[----:B------:R-:W-:Y:S02]  /*4190*/  ULEA UR30, UR5, UR14, 0x9 ;  /* 0x0000000e051e7291 */ /* 0x000fe4000f8e48ff */
[----:B------:R-:W-:Y:S02]  /*41a0*/  USEL UR27, URZ, 0x1, UP1 ;  /* 0x00000001ff1b7887 */ /* 0x000fe40008800000 */
[----:B------:R-:W-:Y:S02]  /*41b0*/  USEL UR16, UR16, URZ, UP1 ;  /* 0x000000ff10107287 */ /* 0x000fe40008800000 */
[----:B------:R-:W-:Y:S02]  /*41c0*/  UIADD3 UR34, UPT, UPT, UR6, 0x2, URZ ;  /* 0x0000000206227890 */ /* 0x000fe4000fffe0ff */
[----:B------:R-:W-:Y:S01]  /*41d0*/  @UP0 ULEA UR26, UR16, UR11, 0x3 ;  /* 0x0000000b101a0291 */ /* 0x000fe2000f8e18ff */
[----:B------:R-:W-:Y:S01]  /*41e0*/  LOP3.LUT R2, R2, UR27, RZ, 0x3c, !PT ;  /* 0x0000001b02027c12 */ /* 0x000fe2000f8e3cff */
[----:B------:R-:W-:Y:S01]  /*41f0*/  UIADD3 UR32, UPT, UPT, UR30, 0x2, URZ ;  /* 0x000000021e207890 */ /* 0x000fe2000fffe0ff */
[----:B------:R-:W-:Y:S02]  /*4200*/  UMOV UR31, 0x80004020 ;  /* 0x80004020001f7882 */ /* 0x000fe40000000000 */
[----:B-1----:R-:W-:Y:S01]  /*4210*/  @P0 SHF.L.U32 R0, R2, 0x1f, RZ ;  /* 0x0000001f02000819 */ /* 0x002fe200000006ff */
[----:B------:R-:W-:Y:S01]  /*4220*/  UMOV UR35, 0x80004020 ;  /* 0x8000402000237882 */ /* 0x000fe20000000000 */
[----:B------:R-:W-:Y:S01]  /*4230*/  UMOV UR33, 0x80004020 ;  /* 0x8000402000217882 */ /* 0x000fe20000000000 */
[----:B------:R-:W-:Y:S01]  /*4240*/  UIADD3 UR15, UPT, UPT, UR15, 0x1, URZ ;  /* 0x000000010f0f7890 */ /* 0x000fe2000fffe0ff */
[----:B------:R2:W3:Y:S01]  /*4250*/  @P0 SYNCS.PHASECHK.TRANS64.TRYWAIT P2, [UR26], R0 ;  /* 0x00000000ff0005a7 */ /* 0x0004e2000804111a */
[----:B------:R-:W-:Y:S02]  /*4260*/  UIADD3 UR26, UPT, UPT, UR7, 0x90, URZ ;  /* 0x00000090071a7890 */ /* 0x000fe4000fffe0ff */
[----:B------:R-:W-:Y:S02]  /*4270*/  UISETP.NE.AND UP0, UPT, UR15, UR22, UPT ;  /* 0x000000160f00728c */ /* 0x000fe4000bf05270 */
[----:B------:R-:W-:Y:S01]  /*4280*/  UIADD3 UR21, UPT, UPT, UR21, -0x1, URZ ;  /* 0xffffffff15157890 */ /* 0x000fe2000fffe0ff */
[----:B------:R-:W-:Y:S01]  /*4290*/  UMOV UR7, 0x80004020 ;  /* 0x8000402000077882 */ /* 0x000fe20000000000 */
[----:B------:R-:W-:Y:S01]  /*42a0*/  UMOV UR5, UR16 ;  /* 0x0000001000057c82 */ /* 0x000fe20008000000 */
[----:B------:R2:W-:Y:S01]  /*42b0*/  UTCHMMA.2CTA gdesc[UR30], gdesc[UR6], tmem[UR20], tmem[UR28], idesc[UR29], UP3 ;  /* 0x00ff1c061e0075ea */ /* 0x0005e20009a00014 */
[----:B------:R-:W-:Y:S01]  /*42c0*/  UPLOP3.LUT UP3, UPT, UPT, UPT, UPT, 0x80, 0x8 ;  /* 0x000000000008789c */ /* 0x000fe20003f6f070 */
[----:B------:R2:W-:Y:S01]  /*42d0*/  UTCHMMA.2CTA gdesc[UR32], gdesc[UR34], tmem[UR20], tmem[UR24], idesc[UR25], UPT ;  /* 0x00ff1822200075ea */ /* 0x0005e2000ba00014 */
[----:B------:R2:W-:Y:S01]  /*42e0*/  UTCBAR.2CTA.MULTICAST [UR26], URZ, UR13 ;  /* 0x000000ff1a0073e9 */ /* 0x0005e2000820080d */
[----:B------:R-:W-:Y:S08]  /*42f0*/  BRA.U UP0, `(.L_x_88) ;  /* 0xfffffffd00787547 */ /* 0x000ff0000b83ffff */
.L_x_85:
[----:B------:R-:W-:Y:S01]  /*4300*/  UIADD3 UR19, UPT, UPT, UR19, 0x180, URZ ;  /* 0x0000018013137890 */ /* 0x000fe2000fffe0ff */
[----:B------:R-:W-:-:S08]  /*4310*/  UMOV UR15, UR22 ;  /* 0x00000016000f7c82 */ /* 0x000fd00008000000 */
[----:B------:R4:W-:Y:S01]  /*4320*/  UTCBAR.2CTA.MULTICAST [UR19], URZ, UR12 ;  /* 0x000000ff130073e9 */ /* 0x0009e2000820080c */
[----:B------:R-:W-:Y:S02]  /*4330*/  NOP ;  /* 0x0000000000007918 */ /* 0x000fe40000000000 */
.L_x_83:
[----:B------:R-:W-:Y:S01]  /*4340*/  UIADD3 UR17, UPT, UPT, UR17, 0x1, URZ ;  /* 0x0000000111117890 */ /* 0x000fe2000fffe0ff */
[----:B------:R-:W-:-:S03]  /*4350*/  ISETP.NE.AND P0, PT, R8, 0x2, PT ;  /* 0x000000020800780c */ /* 0x000fc60003f05270 */
[----:B------:R-:W-:Y:S01]  /*4360*/  UISETP.NE.AND UP0, UPT, UR17, 0x4, UPT ;  /* 0x000000041100788c */ /* 0x000fe2000bf05270 */
[----:B-12---:R-:W-:Y:S02]  /*4370*/  SEL R0, RZ, 0x1, P0 ;  /* 0x00000001ff007807 */ /* 0x006fe40000000000 */
[----:B------:R-:W-:Y:S01]  /*4380*/  SEL R8, R8, RZ, P0 ;  /* 0x000000ff08087207 */ /* 0x000fe20000000000 */
[----:B------:R-:W-:Y:S01]  /*4390*/  USEL UR5, URZ, 0x1, UP0 ;  /* 0x00000001ff057887 */ /* 0x000fe20008000000 */
[----:B------:R-:W-:Y:S01]  /*43a0*/  LOP3.LUT R3, R3, R0, RZ, 0x3c, !PT ;  /* 0x0000000003037212 */ /* 0x000fe200078e3cff */
[----:B------:R-:W-:-:S04]  /*43b0*/  USEL UR17, UR17, URZ, UP0 ;  /* 0x000000ff11117287 */ /* 0x000fc80008000000 */
[----:B------:R-:W-:Y:S01]  /*43c0*/  LOP3.LUT R9, R9, UR5, RZ, 0x3c, !PT ;  /* 0x0000000509097c12 */ /* 0x000fe2000f8e3cff */
[----:B------:R-:W-:Y:S07]  /*43d0*/  @P1 BRA `(.L_x_89) ;  /* 0xfffffff800b01947 */ /* 0x000fee000383ffff */
[----:B------:R-:W1:Y:S01]  /*43e0*/  S2UR UR4, SR_CgaCtaId ;  /* 0x00000000000479c3 */ /* 0x000e620000008800 */
[----:B------:R-:W-:Y:S01]  /*43f0*/  ELECT P0, URZ, PT ;  /* 0x0000000000ff782f */ /* 0x000fe20003800000 */
[----:B------:R-:W-:Y:S01]  /*4400*/  HFMA2 R0, -RZ, RZ, 0, 5.9604644775390625e-08 ;  /* 0x00000001ff007431 */ /* 0x000fe200000001ff */
[----:B------:R-:W-:-:S05]  /*4410*/  UMOV UR5, 0x40 ;  /* 0x0000004000057882 */ /* 0x000fca0000000000 */
[----:B------:R-:W-:Y:S01]  /*4420*/  UVIRTCOUNT.DEALLOC.SMPOOL 0x80 ;  /* 0x000000800000784c */ /* 0x000fe20000000000 */
[----:B------:R-:W-:Y:S02]  /*4430*/  UISETP.NE.AND UP0, UPT, UR9, URZ, UPT ;  /* 0x000000ff0900728c */ /* 0x000fe4000bf05270 */
[----:B-1----:R-:W-:-:S09]  /*4440*/  ULEA UR4, UR4, UR5, 0x18 ;  /* 0x0000000504047291 */ /* 0x002fd2000f8ec0ff */
[----:B------:R1:W-:Y:S01]  /*4450*/  @P0 STS.U8 [UR4+0x1c], R0 ;  /* 0x00001c00ff000988 */ /* 0x0003e20008000004 */
[----:B------:R-:W-:Y:S05]  /*4460*/  BRA.U UP0, `(.L_x_90) ;  /* 0x0000000100a07547 */ /* 0x000fea000b800000 */
[----:B------:R-:W-:Y:S01]  /*4470*/  UIADD3 UR5, UPT, UPT, UR11, 0x1a0, URZ ;  /* 0x000001a00b057890 */ /* 0x000fe2000fffe0ff */
[----:B------:R-:W-:-:S03]  /*4480*/  SHF.L.U32 R2, R9, 0x1f, RZ ;  /* 0x0000001f09027819 */ /* 0x000fc600000006ff */
[----:B------:R-:W-:-:S09]  /*4490*/  ULEA UR6, UR17, UR5, 0x3 ;  /* 0x0000000511067291 */ /* 0x000fd2000f8e18ff */
[----:B------:R-:W2:Y:S02]  /*44a0*/  SYNCS.PHASECHK.TRANS64.TRYWAIT P0, [UR6], R2 ;  /* 0x00000002ff0075a7 */ /* 0x000ea40008001106 */
[----:B--2---:R-:W-:Y:S05]  /*44b0*/  @!P0 BRA `(.L_x_91) ;  /* 0x00000054008c8947 */ /* 0x004fea0003800000 */
.L_x_206:
        /* <DEDUP_REMOVED lines=9> */
.L_x_208:
        /* <DEDUP_REMOVED lines=9> */
.L_x_210:
[----:B------:R-:W-:-:S04]  /*45e0*/  UIADD3 UR7, UPT, UPT, UR7, 0x1, URZ ;  /* 0x0000000107077890 */ /* 0x000fc8000fffe0ff */
[----:B------:R-:W-:-:S04]  /*45f0*/  UISETP.NE.AND UP1, UPT, UR7, 0x4, UPT ;  /* 0x000000040700788c */ /* 0x000fc8000bf25270 */
[----:B------:R-:W-:Y:S02]  /*4600*/  USEL UR6, URZ, 0x1, UP1 ;  /* 0x00000001ff067887 */ /* 0x000fe40008800000 */
[----:B------:R-:W-:-:S04]  /*4610*/  USEL UR7, UR7, URZ, UP1 ;  /* 0x000000ff07077287 */ /* 0x000fc80008800000 */
[----:B------:R-:W-:Y:S01]  /*4620*/  ULEA UR7, UR7, UR5, 0x3 ;  /* 0x0000000507077291 */ /* 0x000fe2000f8e18ff */
[----:B------:R-:W-:-:S04]  /*4630*/  LOP3.LUT R2, R2, UR6, RZ, 0x3c, !PT ;  /* 0x0000000602027c12 */ /* 0x000fc8000f8e3cff */
[----:B------:R-:W-:Y:S01]  /*4640*/  SHF.L.U32 R2, R2, 0x1f, RZ ;  /* 0x0000001f02027819 */ /* 0x000fe200000006ff */
[----:B-1----:R-:W-:-:S04]  /*4650*/  IMAD.U32 R0, RZ, RZ, UR7 ;  /* 0x00000007ff007e24 */ /* 0x002fc8000f8e00ff */
[----:B------:R1:W2:Y:S03]  /*4660*/  SYNCS.PHASECHK.TRANS64.TRYWAIT P0, [R0+URZ], R2 ;  /* 0x00000002000075a7 */ /* 0x0002a600080011ff */
[----:B--2---:R-:W-:Y:S05]  /*4670*/  @!P0 NANOSLEEP.SYNCS 0x989680 ;  /* 0x009896800000895d */ /* 0x004fea0003900000 */
[----:B------:R-:W2:Y:S02]  /*4680*/  @!P0 SYNCS.PHASECHK.TRANS64 P0, [R0+URZ], R2 ;  /* 0x00000002000085a7 */ /* 0x000ea400080010ff */
[----:B--2---:R-:W-:Y:S05]  /*4690*/  @P0 BRA `(.L_x_94) ;  /* 0x0000000000200947 */ /* 0x004fea0003800000 */
.L_x_95:
[----:B--2---:R2:W1:Y:S02]  /*46a0*/  SYNCS.PHASECHK.TRANS64.TRYWAIT P0, [R0+URZ], R2 ;  /* 0x00000002000075a7 */ /* 0x00446400080011ff */
[----:B-1----:R-:W-:Y:S05]  /*46b0*/  @!P0 NANOSLEEP.SYNCS 0x989680 ;  /* 0x009896800000895d */ /* 0x002fea0003900000 */
[----:B------:R-:W1:Y:S02]  /*46c0*/  @!P0 SYNCS.PHASECHK.TRANS64 P0, [R0+URZ], R2 ;  /* 0x00000002000085a7 */ /* 0x000e6400080010ff */
[----:B-1----:R-:W-:Y:S05]  /*46d0*/  @!P0 BRA `(.L_x_95) ;  /* 0xfffffffc00f08947 */ /* 0x002fea000383ffff */
[----:B------:R-:W-:Y:S05]  /*46e0*/  BRA `(.L_x_94) ;  /* 0x00000000000c7947 */ /* 0x000fea0003800000 */
.L_x_90:
[----:B------:R-:W-:-:S04]  /*46f0*/  UIADD3 UR5, UPT, UPT, UR11, 0x1e0, URZ ;  /* 0x000001e00b057890 */ /* 0x000fc8000fffe0ff */
[----:B------:R-:W-:-:S09]  /*4700*/  UPRMT UR5, UR8, 0x654, UR5 ;  /* 0x0000065408057896 */ /* 0x000fd20008000005 */
[----:B------:R-:W-:Y:S03]  /*4710*/  SYNCS.ARRIVE.TRANS64.RED.A1T0 RZ, [UR5], RZ ;  /* 0x000000ffffff79a7 */ /* 0x000fe60008100405 */
.L_x_94:
[----:B-12---:R-:W-:Y:S01]  /*4720*/  SHF.L.U32 R2, RZ, 0x1f, RZ ;  /* 0x0000001fff027819 */ /* 0x006fe200000006ff */
[----:B------:R-:W-:Y:S01]  /*4730*/  UIADD3 UR5, UPT, UPT, UR11, 0x1e0, URZ ;  /* 0x000001e00b057890 */ /* 0x000fe2000fffe0ff */
[----:B------:R-:W-:Y:S02]  /*4740*/  PLOP3.LUT P0, PT, PT, PT, UP0, 0x80, 0x8 ;  /* 0x000000000008781c */ /* 0x000fe40003f0f008 */
[----:B------:R-:W1:Y:S02]  /*4750*/  SYNCS.PHASECHK.TRANS64.TRYWAIT P1, [UR11+0x1e0], R2 ;  /* 0x0001e002ff0075a7 */ /* 0x000e64000802110b */
[----:B-1----:R-:W-:Y:S09]  /*4760*/  @!P1 BRA `(.L_x_96) ;  /* 0x0000005400289947 */ /* 0x002ff20003800000 */
.L_x_212:
[----:B------:R-:W-:Y:S02]  /*4770*/  @!UP0 UPRMT UR5, UR8, 0x654, UR5 ;  /* 0x0000065408058896 */ /* 0x000fe40008000005 */
[----:B------:R-:W-:Y:S01]  /*4780*/  ULOP3.LUT UR6, UR18, 0xffff, URZ, 0xc0, !UPT ;  /* 0x0000ffff12067892 */ /* 0x000fe2000f8ec0ff */
[----:B------:R-:W-:-:S03]  /*4790*/  UMOV UR8, 0xffff ;  /* 0x0000ffff00087882 */ /* 0x000fc60000000000 */
[----:B------:R-:W-:-:S03]  /*47a0*/  USHF.R.U32.HI UR6, URZ, 0x5, UR6 ;  /* 0x00000005ff067899 */ /* 0x000fc60008011606 */
[----:B------:R-:W-:Y:S01]  /*47b0*/  @!P0 SYNCS.ARRIVE.TRANS64.RED.A1T0 RZ, [UR5], RZ ;  /* 0x000000ffffff89a7 */ /* 0x000fe20008100405 */
[----:B------:R-:W-:Y:S01]  /*47c0*/  NOP ;  /* 0x0000000000007918 */ /* 0x000fe20000000000 */
[----:B-1----:R-:W1:Y:S01]  /*47d0*/  LDS R0, [UR4+0x14] ;  /* 0x00001404ff007984 */ /* 0x002e620008000800 */
[----:B------:R-:W-:Y:S01]  /*47e0*/  USHF.L.U32 UR8, UR8, UR6, URZ ;  /* 0x0000000608087299 */ /* 0x000fe200080006ff */
[----:B------:R-:W-:Y:S02]  /*47f0*/  UMOV UR5, 0x1 ;  /* 0x0000000100057882 */ /* 0x000fe40000000000 */
[----:B------:R-:W-:-:S03]  /*4800*/  USHF.L.U32 UR5, UR5, UR6, URZ ;  /* 0x0000000605057299 */ /* 0x000fc600080006ff */
[----:B-1----:R-:W-:-:S04]  /*4810*/  LOP3.LUT R0, R0, UR8, RZ, 0xc0, !PT ;  /* 0x0000000800007c12 */ /* 0x002fc8000f8ec0ff */
[----:B------:R-:W-:-:S13]  /*4820*/  ISETP.NE.AND P0, PT, R0, UR8, PT ;  /* 0x0000000800007c0c */ /* 0x000fda000bf05270 */
[----:B------:R-:W-:Y:S05]  /*4830*/  @P0 BRA `(.L_x_97) ;  /* 0x0000000000580947 */ /* 0x000fea0003800000 */
[----:B------:R-:W1:Y:S02]  /*4840*/  LDS R0, [UR4+0x18] ;  /* 0x00001804ff007984 */ /* 0x000e640008000800 */
[----:B-1----:R-:W-:-:S04]  /*4850*/  LOP3.LUT R0, R0, UR5, RZ, 0xc0, !PT ;  /* 0x0000000500007c12 */ /* 0x002fc8000f8ec0ff */
[----:B------:R-:W-:-:S13]  /*4860*/  ISETP.NE.AND P0, PT, R0, UR5, PT ;  /* 0x0000000500007c0c */ /* 0x000fda000bf05270 */
[----:B------:R-:W-:Y:S05]  /*4870*/  @P0 BRA `(.L_x_98) ;  /* 0x00000000003c0947 */ /* 0x000fea0003800000 */
[----:B------:R-:W1:Y:S01]  /*4880*/  S2R R2, SR_LANEID ;  /* 0x0000000000027919 */ /* 0x000e620000000000 */
[----:B------:R-:W-:Y:S01]  /*4890*/  ULOP3.LUT UR8, URZ, UR8, URZ, 0x33, !UPT ;  /* 0x00000008ff087292 */ /* 0x000fe2000f8e33ff */
[----:B------:R-:W-:Y:S02]  /*48a0*/  VOTEU.ANY UR7, UPT, PT ;  /* 0x0000000000077886 */ /* 0x000fe400038e0100 */
[----:B------:R-:W-:-:S03]  /*48b0*/  UFLO.U32 UR7, UR7 ;  /* 0x00000007000772bd */ /* 0x000fc600080e0000 */
[----:B------:R-:W-:-:S04]  /*48c0*/  IMAD.U32 R0, RZ, RZ, UR8 ;  /* 0x00000008ff007e24 */ /* 0x000fc8000f8e00ff */
[----:B------:R2:W3:Y:S02]  /*48d0*/  REDUX UR6, R0 ;  /* 0x00000000000673c4 */ /* 0x0004e40000000000 */
[----:B------:R1:W-:Y:S02]  /*48e0*/  UTCATOMSWS.AND URZ, UR8 ;  /* 0x0000000800ff79e3 */ /* 0x0003e40008000000 */
[----:B-1----:R-:W-:Y:S02]  /*48f0*/  ISETP.EQ.U32.AND P0, PT, R2, UR7, PT ;  /* 0x0000000702007c0c */ /* 0x002fe4000bf02070 */
[----:B--2---:R-:W-:Y:S02]  /*4900*/  LOP3.LUT R0, RZ, UR5, RZ, 0x33, !PT ;  /* 0x00000005ff007c12 */ /* 0x004fe4000f8e33ff */
[----:B---3--:R-:W-:Y:S02]  /*4910*/  MOV R2, UR6 ;  /* 0x0000000600027c02 */ /* 0x008fe40008000f00 */
[----:B------:R-:W1:Y:S07]  /*4920*/  REDUX UR5, R0 ;  /* 0x00000000000573c4 */ /* 0x000e6e0000000000 */
[----:B------:R2:W-:Y:S01]  /*4930*/  @P0 ATOMS.AND RZ, [UR4+0x14], R2 ;  /* 0x00001402ffff098c */ /* 0x0005e2000a800004 */
[----:B-1----:R-:W-:-:S05]  /*4940*/  IMAD.U32 R0, RZ, RZ, UR5 ;  /* 0x00000005ff007e24 */ /* 0x002fca000f8e00ff */
[----:B------:R2:W-:Y:S01]  /*4950*/  @P0 ATOMS.AND RZ, [UR4+0x18], R0 ;  /* 0x00001800ffff098c */ /* 0x0005e2000a800004 */
[----:B------:R-:W-:Y:S05]  /*4960*/  BRA `(.L_x_99) ;  /* 0x0000000000147947 */ /* 0x000fea0003800000 */
.L_x_98:
[----:B------:R-:W-:Y:S02]  /*4970*/  MOV R2, 0x4990 ;  /* 0x0000499000027802 */ /* 0x000fe40000000f00 */
[----:B---345:R-:W-:Y:S05]  /*4980*/  CALL.REL.NOINC `($__internal_0_$__cuda_sm10x_tcgen05_guardrail_trap_col_being_dealloced_not_returned_by_alloc) ;  /* 0x0000005400c47944 */ /* 0x038fea0003c00000 */
[----:B------:R-:W-:Y:S05]  /*4990*/  BRA `(.L_x_99) ;  /* 0x0000000000087947 */ /* 0x000fea0003800000 */
.L_x_97:
[----:B------:R-:W-:Y:S02]  /*49a0*/  MOV R2, 0x49c0 ;  /* 0x000049c000027802 */ /* 0x000fe40000000f00 */
[----:B---345:R-:W-:Y:S05]  /*49b0*/  CALL.REL.NOINC `($__internal_2_$__cuda_sm10x_tcgen05_guardrail_trap_unallocated_columns_being_dealloced) ;  /* 0x0000005400d07944 */ /* 0x038fea0003c00000 */
.L_x_99:
[----:B------:R-:W-:Y:S01]  /*49c0*/  NOP ;  /* 0x0000000000007918 */ /* 0x000fe20000000000 */
[----:B----4-:R-:W-:Y:S05]  /*49d0*/  EXIT ;  /* 0x000000000000794d */ /* 0x010fea0003800000 */
.L_x_70:
[----:B------:R-:W-:-:S09]  /*49e0*/  UISETP.NE.OR UP5, UPT, UR10, 0x3, !UP5 ;  /* 0x000000030a00788c */ /* 0x000fd2000efa5670 */
[----:B------:R-:W-:Y:S05]  /*49f0*/  BRA.U UP5, `(.L_x_100) ;  /* 0x0000000d05a47547 */ /* 0x000fea000b800000 */
[----:B------:R-:W1:Y:S01]  /*4a00*/  LDCU.64 UR6, c[0x0][0x888] ;  /* 0x00011100ff0677ac */ /* 0x000e620008000a00 */
[----:B------:R-:W2:Y:S01]  /*4a10*/  LDC R0, c[0x0][0xb30] ;  /* 0x0002cc00ff007b82 */ /* 0x000ea20000000800 */
[----:B------:R-:W-:Y:S02]  /*4a20*/  HFMA2 R27, -RZ, RZ, 0, 0 ;  /* 0x00000000ff1b7431 */ /* 0x000fe400000001ff */
[----:B------:R-:W-:Y:S01]  /*4a30*/  IMAD.MOV.U32 R29, RZ, RZ, 0x1 ;  /* 0x00000001ff1d7424 */ /* 0x000fe200078e00ff */
[----:B------:R-:W3:Y:S01]  /*4a40*/  LDCU.64 UR4, c[0x0][0x890] ;  /* 0x00011200ff0477ac */ /* 0x000ee20008000a00 */
[----:B------:R-:W-:Y:S01]  /*4a50*/  IMAD.MOV.U32 R28, RZ, RZ, RZ ;  /* 0x000000ffff1c7224 */ /* 0x000fe200078e00ff */
[----:B------:R-:W-:Y:S01]  /*4a60*/  MOV R25, 0x2000 ;  /* 0x0000200000197802 */ /* 0x000fe20000000f00 */
[----:B------:R-:W-:Y:S01]  /*4a70*/  UPLOP3.LUT UP1, UPT, UPT, UPT, UPT, 0x40, 0x4 ;  /* 0x000000000004789c */ /* 0x000fe20003f2e870 */
[----:B------:R-:W4:Y:S08]  /*4a80*/  LDC R24, c[0x0][0x370] ;  /* 0x0000dc00ff187b82 */ /* 0x000f300000000800 */
[----:B------:R-:W4:Y:S01]  /*4a90*/  LDC R3, c[0x0][0xb0c] ;  /* 0x0002c300ff037b82 */ /* 0x000f220000000800 */
[----:B-1----:R-:W-:-:S03]  /*4aa0*/  UISETP.NE.U32.AND UP2, UPT, UR6, URZ, UPT ;  /* 0x000000ff0600728c */ /* 0x002fc6000bf45070 */
[----:B------:R-:W-:Y:S01]  /*4ab0*/  UMOV UR6, 0x400 ;  /* 0x0000040000067882 */ /* 0x000fe20000000000 */
[----:B------:R-:W-:Y:S02]  /*4ac0*/  UISETP.NE.AND.EX UP2, UPT, UR7, URZ, UPT, UP2 ;  /* 0x000000ff0700728c */ /* 0x000fe4000bf45320 */
[----:B------:R-:W-:Y:S01]  /*4ad0*/  ULEA UR6, UR37, UR6, 0x18 ;  /* 0x0000000625067291 */ /* 0x000fe2000f8ec0ff */
[----:B------:R-:W1:Y:S01]  /*4ae0*/  LDC R18, c[0x0][0xb20] ;  /* 0x0002c800ff127b82 */ /* 0x000e620000000800 */
[----:B---3--:R-:W-:Y:S01]  /*4af0*/  UISETP.NE.U32.AND UP3, UPT, UR4, URZ, UPT ;  /* 0x000000ff0400728c */ /* 0x008fe2000bf65070 */
[----:B--2---:R-:W-:Y:S01]  /*4b00*/  ISETP.NE.AND P1, PT, R0, 0x1, PT ;  /* 0x000000010000780c */ /* 0x004fe20003f25270 */
[----:B------:R-:W-:Y:S02]  /*4b10*/  UIADD3 UR7, UPT, UPT, UR6, 0x130, URZ ;  /* 0x0000013006077890 */ /* 0x000fe4000fffe0ff */
[----:B------:R-:W-:Y:S02]  /*4b20*/  UIADD3 UR25, UPT, UPT, UR6, 0x120, URZ ;  /* 0x0000012006197890 */ /* 0x000fe4000fffe0ff */
[----:B------:R-:W-:Y:S01]  /*4b30*/  UIADD3 UR17, UPT, UPT, UR6, 0x128, URZ ;  /* 0x0000012806117890 */ /* 0x000fe2000fffe0ff */
[----:B------:R-:W2:Y:S01]  /*4b40*/  LDC.64 R30, c[0x0][0x348] ;  /* 0x0000d200ff1e7b82 */ /* 0x000ea20000000a00 */
[----:B------:R-:W-:-:S02]  /*4b50*/  UPRMT UR7, UR37, 0x654, UR7 ;  /* 0x0000065425077896 */ /* 0x000fc40008000007 */
[----:B------:R-:W-:-:S05]  /*4b60*/  UISETP.NE.AND.EX UP3, UPT, UR5, URZ, UPT, UP3 ;  /* 0x000000ff0500728c */ /* 0x000fca000bf65330 */
[----:B------:R-:W3:Y:S08]  /*4b70*/  LDC.64 R16, c[0x0][0xb10] ;  /* 0x0002c400ff107b82 */ /* 0x000ef00000000a00 */
[----:B------:R-:W1:Y:S08]  /*4b80*/  LDC.64 R6, c[0x0][0xb18] ;  /* 0x0002c600ff067b82 */ /* 0x000e700000000a00 */
[----:B------:R-:W1:Y:S08]  /*4b90*/  LDC.64 R4, c[0x0][0xb28] ;  /* 0x0002ca00ff047b82 */ /* 0x000e700000000a00 */
[----:B----4-:R-:W1:Y:S02]  /*4ba0*/  LDC R19, c[0x0][0x374] ;  /* 0x0000dd00ff137b82 */ /* 0x010e640000000800 */
.L_x_110:
[C---:B------:R-:W-:Y:S02]  /*4bb0*/  LEA R0, R28.reuse, UR6, 0x3 ;  /* 0x000000061c007c11 */ /* 0x040fe4000f8e18ff */
[----:B------:R-:W-:Y:S02]  /*4bc0*/  SHF.L.U32 R2, R27, 0x1f, RZ ;  /* 0x0000001f1b027819 */ /* 0x000fe400000006ff */
[----:B------:R-:W-:Y:S02]  /*4bd0*/  LEA R20, R28, UR6, 0x4 ;  /* 0x000000061c147c11 */ /* 0x000fe4000f8e20ff */
[----:B----4-:R-:W4:Y:S02]  /*4be0*/  SYNCS.PHASECHK.TRANS64.TRYWAIT P0, [R0+URZ+0x160], R2 ;  /* 0x00016002000075a7 */ /* 0x010f2400080011ff */
[----:B----4-:R-:W-:Y:S05]  /*4bf0*/  @!P0 BRA `(.L_x_101) ;  /* 0x00000050001c8947 */ /* 0x010fea0003800000 */
.L_x_213:
[----:B------:R-:W-:Y:S01]  /*4c00*/  ISETP.GE.AND P0, PT, R37, 0x1, PT ;  /* 0x000000012500780c */ /* 0x000fe20003f06270 */
[----:B------:R-:W1:Y:S01]  /*4c10*/  LDS.128 R20, [R20+0x1f0] ;  /* 0x0001f00014147984 */ /* 0x000e620000000c00 */
[----:B----4-:R-:W-:Y:S01]  /*4c20*/  VIADD R0, R0, 0x170 ;  /* 0x0000017000007836 */ /* 0x010fe20000000000 */
[----:B------:R-:W-:Y:S01]  /*4c30*/  @!PT LDS RZ, [RZ] ;  /* 0x00000000fffff984 */ /* 0x000fe20000000800 */
[----:B------:R-:W-:Y:S01]  /*4c40*/  @!PT LDS RZ, [RZ] ;  /* 0x00000000fffff984 */ /* 0x000fe20000000800 */
[----:B------:R-:W-:Y:S01]  /*4c50*/  @!PT LDS RZ, [RZ] ;  /* 0x00000000fffff984 */ /* 0x000fe20000000800 */
[----:B------:R-:W-:Y:S01]  /*4c60*/  @!PT LDS RZ, [RZ] ;  /* 0x00000000fffff984 */ /* 0x000fe20000000800 */
[----:B------:R4:W-:Y:S06]  /*4c70*/  MEMBAR.ALL.CTA ;  /* 0x0000000000007992 */ /* 0x0009ec0000008000 */
[----:B----4-:R-:W4:Y:S01]  /*4c80*/  FENCE.VIEW.ASYNC.S ;  /* 0x00000000000073c6 */ /* 0x010f220000000000 */
[----:B------:R-:W-:Y:S04]  /*4c90*/  PRMT R0, RZ, 0x654, R0 ;  /* 0x00000654ff007816 */ /* 0x000fe80000000000 */
[----:B----4-:R4:W-:Y:S01]  /*4ca0*/  SYNCS.ARRIVE.TRANS64.RED.A1T0 RZ, [R0+URZ], RZ ;  /* 0x000000ff00ff79a7 */ /* 0x0109e200081004ff */
[----:B-1----:R-:W-:Y:S11]  /*4cb0*/  LOP3.LUT P3, RZ, R22, 0x1, RZ, 0xc0, !PT ;  /* 0x0000000116ff7812 */ /* 0x002ff6000786c0ff */
[----:B------:R-:W-:Y:S02]  /*4cc0*/  @!UPT UIADD3 URZ, UPT, UPT, URZ, URZ, URZ ;  /* 0x000000fffffff290 */ /* 0x000fe4000fffe0ff */
[----:B------:R-:W-:Y:S02]  /*4cd0*/  @P3 MOV R11, R20 ;  /* 0x00000014000b3202 */ /* 0x000fe40000000f00 */
[----:B------:R-:W-:Y:S01]  /*4ce0*/  @P3 LOP3.LUT R10, R21, 0xffff, RZ, 0xc0, !PT ;  /* 0x0000ffff150a3812 */ /* 0x000fe200078ec0ff */
[----:B----4-:R-:W-:Y:S06]  /*4cf0*/  @!P0 BRA `(.L_x_102) ;  /* 0x0000000000a48947 */ /* 0x010fec0003800000 */
[-C--:B------:R-:W-:Y:S01]  /*4d00*/  IMAD.HI.U32 R0, R19, R7.reuse, RZ ;  /* 0x0000000713007227 */ /* 0x080fe200078e00ff */
[----:B------:R-:W-:Y:S02]  /*4d10*/  ISETP.NE.AND P0, PT, R6, 0x1, PT ;  /* 0x000000010600780c */ /* 0x000fe40003f05270 */
[----:B------:R-:W-:Y:S01]  /*4d20*/  ISETP.NE.AND P2, PT, R37, 0x1, PT ;  /* 0x000000012500780c */ /* 0x000fe20003f45270 */
[----:B---3--:R-:W-:Y:S01]  /*4d30*/  IMAD.HI.U32 R9, R24, R16, RZ ;  /* 0x0000001018097227 */ /* 0x008fe200078e00ff */
[----:B------:R-:W-:Y:S02]  /*4d40*/  SHF.R.U32.HI R0, RZ, R18, R0 ;  /* 0x00000012ff007219 */ /* 0x000fe40000011600 */
[----:B------:R-:W-:Y:S01]  /*4d50*/  ISETP.NE.AND P4, PT, R3, 0x1, PT ;  /* 0x000000010300780c */ /* 0x000fe20003f85270 */
[----:B------:R-:W-:Y:S01]  /*4d60*/  IMAD.HI.U32 R13, R10, R7, RZ ;  /* 0x000000070a0d7227 */ /* 0x000fe200078e00ff */
[----:B------:R-:W-:Y:S02]  /*4d70*/  SHF.R.U32.HI R9, RZ, R17, R9 ;  /* 0x00000011ff097219 */ /* 0x000fe40000011609 */
[----:B------:R-:W-:Y:S01]  /*4d80*/  SEL R0, R19, R0, !P0 ;  /* 0x0000000013007207 */ /* 0x000fe20004000000 */
[----:B------:R-:W-:Y:S01]  /*4d90*/  IMAD.HI.U32 R12, R11, R16, RZ ;  /* 0x000000100b0c7227 */ /* 0x000fe200078e00ff */
[----:B------:R-:W-:Y:S03]  /*4da0*/  SEL R9, R24, R9, !P4 ;  /* 0x0000000918097207 */ /* 0x000fe60006000000 */
[-C--:B------:R-:W-:Y:S01]  /*4db0*/  IMAD.HI.U32 R8, R0, R4.reuse, RZ ;  /* 0x0000000400087227 */ /* 0x080fe200078e00ff */
[----:B------:R-:W-:Y:S03]  /*4dc0*/  SHF.R.U32.HI R12, RZ, R17, R12 ;  /* 0x00000011ff0c7219 */ /* 0x000fe6000001160c */
[----:B------:R-:W-:Y:S01]  /*4dd0*/  IMAD.HI.U32 R2, R9, R4, RZ ;  /* 0x0000000409027227 */ /* 0x000fe200078e00ff */
[-C--:B------:R-:W-:Y:S02]  /*4de0*/  @P2 SHF.R.U32.HI R0, RZ, R5.reuse, R8 ;  /* 0x00000005ff002219 */ /* 0x080fe40000011608 */
[----:B------:R-:W-:Y:S02]  /*4df0*/  SHF.R.U32.HI R8, RZ, R18, R13 ;  /* 0x00000012ff087219 */ /* 0x000fe4000001160d */
[----:B------:R-:W-:Y:S01]  /*4e00*/  @P2 SHF.R.U32.HI R9, RZ, R5, R2 ;  /* 0x00000005ff092219 */ /* 0x000fe20000011602 */
[----:B------:R-:W-:Y:S01]  /*4e10*/  IMAD R0, R37, R0, RZ ;  /* 0x0000000025007224 */ /* 0x000fe200078e02ff */
[----:B------:R-:W-:Y:S02]  /*4e20*/  SEL R8, R10, R8, !P0 ;  /* 0x000000080a087207 */ /* 0x000fe40004000000 */
[----:B------:R-:W-:Y:S01]  /*4e30*/  SEL R2, R11, R12, !P4 ;  /* 0x0000000c0b027207 */ /* 0x000fe20006000000 */
[C---:B------:R-:W-:Y:S01]  /*4e40*/  IMAD R12, R37.reuse, R9, RZ ;  /* 0x00000009250c7224 */ /* 0x040fe200078e02ff */
[C---:B------:R-:W-:Y:S01]  /*4e50*/  ISETP.GE.AND P0, PT, R8.reuse, R0, PT ;  /* 0x000000000800720c */ /* 0x040fe20003f06270 */
[----:B------:R-:W-:Y:S03]  /*4e60*/  IMAD.HI.U32 R0, R8, R4, RZ ;  /* 0x0000000408007227 */ /* 0x000fe600078e00ff */
[----:B------:R-:W-:Y:S02]  /*4e70*/  ISETP.GE.OR P0, PT, R2, R12, P0 ;  /* 0x0000000c0200720c */ /* 0x000fe40000706670 */
[-C--:B------:R-:W-:Y:S04]  /*4e80*/  SHF.R.U32.HI R0, RZ, R5.reuse, R0 ;  /* 0x00000005ff007219 */ /* 0x080fe80000011600 */
[----:B------:R-:W-:Y:S05]  /*4e90*/  SEL R13, R8, R0, !P2 ;  /* 0x00000000080d7207 */ /* 0x000fea0005000000 */
[----:B------:R-:W-:Y:S02]  /*4ea0*/  IMAD.MOV R12, RZ, RZ, -R13 ;  /* 0x000000ffff0c7224 */ /* 0x000fe400078e0a0d */
[C---:B------:R-:W-:Y:S04]  /*4eb0*/  @!P0 IMAD.HI.U32 R0, R2.reuse, R4, RZ ;  /* 0x0000000402008227 */ /* 0x040fe800078e00ff */
[----:B------:R-:W-:Y:S01]  /*4ec0*/  IMAD R12, R37, R12, R8 ;  /* 0x0000000c250c7224 */ /* 0x000fe200078e0208 */
[----:B------:R-:W-:Y:S04]  /*4ed0*/  @!P0 SHF.R.U32.HI R0, RZ, R5, R0 ;  /* 0x00000005ff008219 */ /* 0x000fe80000011600 */
[----:B------:R-:W-:Y:S04]  /*4ee0*/  @!P0 SEL R0, R2, R0, !P2 ;  /* 0x0000000002008207 */ /* 0x000fe80005000000 */
[----:B------:R-:W-:Y:S01]  /*4ef0*/  @!P0 IADD3 R13, PT, PT, R13, -R0, RZ ;  /* 0x800000000d0d8210 */ /* 0x000fe20007ffe0ff */
[----:B------:R-:W-:Y:S01]  /*4f00*/  @!P0 IMAD R0, R9, R12, R0 ;  /* 0x0000000c09008224 */ /* 0x000fe200078e0200 */
[----:B------:R-:W-:Y:S01]  /*4f10*/  IADD3 R9, PT, PT, -R8, RZ, RZ ;  /* 0x000000ff08097210 */ /* 0x000fe20007ffe1ff */
[--C-:B------:R-:W-:Y:S02]  /*4f20*/  IMAD.MOV R12, RZ, RZ, -R2.reuse ;  /* 0x000000ffff0c7224 */ /* 0x100fe400078e0a02 */
[----:B------:R-:W-:Y:S02]  /*4f30*/  @!P0 IMAD R8, R13, R37, R2 ;  /* 0x000000250d088224 */ /* 0x000fe400078e0202 */
[----:B------:R-:W-:Y:S02]  /*4f40*/  @!P0 IMAD.MOV.U32 R2, RZ, RZ, R0 ;  /* 0x000000ffff028224 */ /* 0x000fe400078e0000 */
[----:B------:R-:W-:Y:S02]  /*4f50*/  IMAD R11, R3, R12, R11 ;  /* 0x0000000c030b7224 */ /* 0x000fe400078e020b */
[----:B------:R-:W-:Y:S02]  /*4f60*/  IMAD R10, R6, R9, R10 ;  /* 0x00000009060a7224 */ /* 0x000fe400078e020a */
[----:B------:R-:W-:Y:S02]  /*4f70*/  IMAD R11, R2, R3, R11 ;  /* 0x00000003020b7224 */ /* 0x000fe400078e020b */
[----:B------:R-:W-:Y:S02]  /*4f80*/  IMAD R10, R8, R6, R10 ;  /* 0x00000006080a7224 */ /* 0x000fe400078e020a */
.L_x_102:
[----:B------:R-:W-:Y:S05]  /*4f90*/  BRA.U UP1, `(.L_x_103) ;  /* 0x0000000101107547 */ /* 0x000fea000b800000 */
[----:B------:R-:W-:Y:S04]  /*4fa0*/  MOV R2, UR14 ;  /* 0x0000000e00027c02 */ /* 0x000fe80008000f00 */
[----:B------:R-:W-:Y:S04]  /*4fb0*/  SHF.L.U32 R2, R2, 0x1f, RZ ;  /* 0x0000001f02027819 */ /* 0x000fe800000006ff */
[----:B------:R-:W1:Y:S02]  /*4fc0*/  SYNCS.PHASECHK.TRANS64.TRYWAIT P0, [UR6+0x158], R2 ;  /* 0x00015802ff0075a7 */ /* 0x000e640008001106 */
[----:B-1----:R-:W-:Y:S05]  /*4fd0*/  @!P0 BRA `(.L_x_104) ;  /* 0x0000004c00388947 */ /* 0x002fea0003800000 */
.L_x_103:
[----:B------:R-:W-:Y:S02]  /*4fe0*/  R2UR UR27, R14 ;  /* 0x000000000e1b72ca */ /* 0x000fe400000e0000 */
[----:B------:R-:W-:Y:S02]  /*4ff0*/  R2UR UR26, R15 ;  /* 0x000000000f1a72ca */ /* 0x000fe400000e0000 */
[----:B------:R-:W-:Y:S02]  /*5000*/  ISETP.NE.U32.AND P2, PT, RZ, UR4, PT ;  /* 0x00000004ff007c0c */ /* 0x000fe4000bf45070 */
[----:B------:R-:W-:Y:S02]  /*5010*/  SHF.L.U32 R14, R29, 0x1f, RZ ;  /* 0x0000001f1d0e7819 */ /* 0x000fe400000006ff */
[----:B------:R-:W-:Y:S05]  /*5020*/  ISETP.NE.AND.EX P2, PT, RZ, UR5, PT, P2 ;  /* 0x00000005ff007c0c */ /* 0x000fea000bf45320 */
[----:B------:R-:W-:Y:S02]  /*5030*/  USHF.L.U32 UR27, UR27, 0x7, URZ ;  /* 0x000000071b1b7899 */ /* 0x000fe400080006ff */
[----:B------:R-:W-:Y:S01]  /*5040*/  UIMAD UR26, UR26, 0x60, URZ ;  /* 0x000000601a1a78a4 */ /* 0x000fe2000f8e02ff */
[----:B------:R-:W-:Y:S11]  /*5050*/  BRA.U !UP3, `(.L_x_105) ;  /* 0x000000010b347547 */ /* 0x000ff6000b800000 */
[----:B------:R-:W-:Y:S01]  /*5060*/  UPLOP3.LUT UP0, UPT, UPT, UPT, UP2, 0x80, 0x8 ;  /* 0x000000000008789c */ /* 0x000fe20003f0f020 */
[----:B-1----:R-:W-:Y:S02]  /*5070*/  HFMA2 R0, -RZ, RZ, 0, 5.9604644775390625e-08 ;  /* 0x00000001ff007431 */ /* 0x002fe400000001ff */
[----:B------:R-:W-:Y:S03]  /*5080*/  IMAD.MOV.U32 R92, RZ, RZ, 0x1 ;  /* 0x00000001ff5c7424 */ /* 0x000fe600078e00ff */
[----:B------:R-:W-:Y:S05]  /*5090*/  PLOP3.LUT P0, PT, PT, PT, UP0, 0x80, 0x8 ;  /* 0x000000000008781c */ /* 0x000fea0003f0f008 */
[----:B------:R-:W1:Y:S01]  /*50a0*/  @UP0 LDCU.64 UR10, c[0x0][0x888] ;  /* 0x00011100ff0a07ac */ /* 0x000e620008000a00 */
[----:B------:R-:W-:Y:S07]  /*50b0*/  @UP0 UIMAD UR8, UR36, UR4, URZ ;  /* 0x00000004240802a4 */ /* 0x000fee000f8e02ff */
[----:B------:R-:W-:Y:S01]  /*50c0*/  @!P0 PRMT R92, R0, 0x7610, R92 ;  /* 0x00007610005c8816 */ /* 0x000fe2000000005c */
[----:B-1----:R-:W-:Y:S03]  /*50d0*/  @UP0 UIMAD.WIDE UR10, UR8, 0x4, UR10 ;  /* 0x00000004080a08a5 */ /* 0x002fe6000f8e020a */
[----:B------:R-:W1:Y:S03]  /*50e0*/  @!UP0 LDCU UR8, c[0x0][0x880] ;  /* 0x00011000ff0887ac */ /* 0x000e660008000800 */
[----:B------:R-:W-:Y:S01]  /*50f0*/  IMAD.U32 R8, RZ, RZ, UR10 ;  /* 0x0000000aff087e24 */ /* 0x000fe2000f8e00ff */
[----:B------:R-:W-:Y:S05]  /*5100*/  MOV R9, UR11 ;  /* 0x0000000b00097c02 */ /* 0x000fea0008000f00 */
[----:B-----5:R4:W5:Y:S02]  /*5110*/  @P0 LDG.E R49, desc[UR46][R8.64] ;  /* 0x0000002e08310981 */ /* 0x020964000c1e1900 */
[----:B-1--4-:R-:W-:Y:S07]  /*5120*/  @!P0 IMAD.U32 R49, RZ, RZ, UR8 ;  /* 0x00000008ff318e24 */ /* 0x012fee000f8e00ff */
.L_x_105:
[----:B-----5:R-:W-:Y:S01]  /*5130*/  @!P2 FSETP.EQ.AND P0, PT, R49, RZ, PT ;  /* 0x000000ff3100a20b */ /* 0x020fe20003f02000 */
[----:B------:R-:W-:Y:S01]  /*5140*/  @!UPT UIADD3 URZ, UPT, UPT, URZ, URZ, URZ ;  /* 0x000000fffffff290 */ /* 0x000fe2000fffe0ff */
[----:B------:R-:W-:Y:S11]  /*5150*/  @!P2 BRA `(.L_x_106) ;  /* 0x000000000014a947 */ /* 0x000ff60003800000 */
[----:B------:R-:W-:Y:S02]  /*5160*/  LOP3.LUT P2, RZ, R92, 0xff, RZ, 0xc0, !PT ;  /* 0x000000ff5cff7812 */ /* 0x000fe4000784c0ff */
[----:B------:R-:W-:Y:S04]  /*5170*/  PLOP3.LUT P0, PT, PT, PT, UP0, 0x80, 0x8 ;  /* 0x000000000008781c */ /* 0x000fe80003f0f008 */
[----:B------:R-:W-:Y:S07]  /*5180*/  PLOP3.LUT P0, PT, P0, PT, PT, 0x8, 0x80 ;  /* 0x000000000080781c */ /* 0x000fee000070e170 */
[----:B------:R-:W-:Y:S11]  /*5190*/  @P2 FSETP.EQ.AND P0, PT, R49, RZ, PT ;  /* 0x000000ff3100220b */ /* 0x000ff60003f02000 */
[----:B------:R-:W-:Y:S02]  /*51a0*/  @!UPT UIADD3 URZ, UPT, UPT, URZ, URZ, URZ ;  /* 0x000000fffffff290 */ /* 0x000fe4000fffe0ff */
.L_x_106:
[----:B------:R-:W4:Y:S01]  /*51b0*/  SYNCS.PHASECHK.TRANS64.TRYWAIT P2, [UR6+0x138], R14 ;  /* 0x0001380eff0075a7 */ /* 0x000f220008041106 */
[----:B------:R-:W-:Y:S04]  /*51c0*/  ELECT P4, URZ, PT ;  /* 0x0000000000ff782f */ /* 0x000fe80003880000 */
[----:B------:R-:W-:Y:S11]  /*51d0*/  PLOP3.LUT P4, PT, P0, P4, PT, 0xf2, 0x2f ;  /* 0x00000000002f781c */ /* 0x000ff60000789e72 */
[----:B------:R-:W-:Y:S02]  /*51e0*/  @!UPT UIADD3 URZ, UPT, UPT, URZ, URZ, URZ ;  /* 0x000000fffffff290 */ /* 0x000fe4000fffe0ff */
[----:B--2---:R-:W-:Y:S05]  /*51f0*/  @!P4 IADD3 R8, P0, PT, R30, 0x580, RZ ;  /* 0x000005801e08c810 */ /* 0x004fea0007f1e0ff */
[----:B-1----:R-:W-:Y:S01]  /*5200*/  @!P4 IMAD.X R2, RZ, RZ, R31, P0 ;  /* 0x000000ffff02c224 */ /* 0x002fe200000e061f */
[----:B----4-:R-:W-:Y:S07]  /*5210*/  @!P2 BRA `(.L_x_107) ;  /* 0x0000004800c0a947 */ /* 0x010fee0003800000 */
.L_x_216:
[----:B------:R-:W-:Y:S01]  /*5220*/  @!P4 R2UR UR8, R2 ;  /* 0x000000000208c2ca */ /* 0x000fe200000e0000 */
[----:B------:R-:W-:Y:S01]  /*5230*/  VOTEU.ALL UP1, P4 ;  /* 0x0000000000ff7886 */ /* 0x000fe20002020000 */
[----:B------:R-:W-:Y:S01]  /*5240*/  @!P4 R2UR UR9, R8 ;  /* 0x000000000809c2ca */ /* 0x000fe200000e0000 */
[----:B-1----:R-:W-:Y:S01]  /*5250*/  @!P4 IMAD.MOV.U32 R0, RZ, RZ, 0x2000 ;  /* 0x00002000ff00c424 */ /* 0x002fe200078e00ff */
[----:B------:R-:W-:Y:S01]  /*5260*/  UMOV UR10, 0x0 ;  /* 0x00000000000a7882 */ /* 0x000fe20000000000 */
[----:B------:R-:W-:Y:S01]  /*5270*/  UMOV UR11, 0x10000000 ;  /* 0x10000000000b7882 */ /* 0x000fe20000000000 */
[----:B------:R-:W-:Y:S01]  /*5280*/  @!UP1 UIADD3 UR24, UPT, UPT, UR6, 0x400, URZ ;  /* 0x0000040006189890 */ /* 0x000fe2000fffe0ff */
[----:B------:R-:W-:Y:S01]  /*5290*/  VOTEU.ALL UP1, P4 ;  /* 0x0000000000ff7886 */ /* 0x000fe20002020000 */
[----:B------:R-:W-:Y:S05]  /*52a0*/  UMOV UR28, UR36 ;  /* 0x00000024001c7c82 */ /* 0x000fea0008000000 */
[----:B------:R-:W-:Y:S01]  /*52b0*/  IMAD.U32 R9, RZ, RZ, UR8 ;  /* 0x00000008ff097e24 */ /* 0x000fe2000f8e00ff */
[----:B------:R-:W-:Y:S01]  /*52c0*/  UPRMT UR8, UR37, 0x654, UR25 ;  /* 0x0000065425087896 */ /* 0x000fe20008000019 */
[----:B------:R-:W-:Y:S03]  /*52d0*/  IMAD.U32 R8, RZ, RZ, UR9 ;  /* 0x00000009ff087e24 */ /* 0x000fe6000f8e00ff */
[----:B------:R-:W-:Y:S02]  /*52e0*/  @!P4 R2UR UR13, R9 ;  /* 0x00000000090dc2ca */ /* 0x000fe400000e0000 */
[----:B------:R-:W-:Y:S02]  /*52f0*/  @!P4 R2UR UR12, R8 ;  /* 0x00000000080cc2ca */ /* 0x000fe400000e0000 */
[----:B------:R-:W-:Y:S05]  /*5300*/  @!P4 IADD3 R8, P0, PT, R30, 0x580, RZ ;  /* 0x000005801e08c810 */ /* 0x000fea0007f1e0ff */
[----:B------:R-:W-:Y:S06]  /*5310*/  @!P4 IMAD.X R2, RZ, RZ, R31, P0 ;  /* 0x000000ffff02c224 */ /* 0x000fec00000e061f */
[----:B------:R1:W-:Y:S01]  /*5320*/  @!UP1 UTMALDG.3D [UR24], [UR12], desc[UR10] ;  /* 0x00000a180c0095b4 */ /* 0x0003e20008011000 */
[----:B------:R1:W-:Y:S01]  /*5330*/  @!P4 SYNCS.ARRIVE.TRANS64.RED.A0TR RZ, [UR6+0x120], R0 ;  /* 0x00012000ffffc9a7 */ /* 0x0003e20008300406 */
[----:B------:R-:W-:Y:S01]  /*5340*/  SYNCS.ARRIVE.TRANS64.RED.A1T0 RZ, [UR8], RZ ;  /* 0x000000ffffff79a7 */ /* 0x000fe20008100408 */
[----:B------:R-:W2:Y:S02]  /*5350*/  SYNCS.PHASECHK.TRANS64.TRYWAIT P2, [UR6+0x140], R14 ;  /* 0x0001400eff0075a7 */ /* 0x000ea40008041106 */
[----:B-12---:R-:W-:Y:S05]  /*5360*/  @!P2 BRA `(.L_x_108) ;  /* 0x000000480084a947 */ /* 0x006fea0003800000 */
.L_x_218:
[----:B------:R-:W2:Y:S01]  /*5370*/  LDC.64 R12, c[0x0][0xb18] ;  /* 0x0002c600ff0c7b82 */ /* 0x000ea20000000a00 */
[----:B------:R-:W-:Y:S01]  /*5380*/  @!P4 R2UR UR8, R2 ;  /* 0x000000000208c2ca */ /* 0x000fe200000e0000 */
[----:B------:R-:W-:Y:S01]  /*5390*/  VOTEU.ALL UP1, P4 ;  /* 0x0000000000ff7886 */ /* 0x000fe20002020000 */
[----:B------:R-:W-:Y:S01]  /*53a0*/  @!P4 R2UR UR9, R8 ;  /* 0x000000000809c2ca */ /* 0x000fe200000e0000 */
[----:B-1----:R-:W-:Y:S01]  /*53b0*/  @!P4 IMAD.MOV.U32 R0, RZ, RZ, 0x2000 ;  /* 0x00002000ff00c424 */ /* 0x002fe200078e00ff */
[----:B------:R-:W-:Y:S03]  /*53c0*/  UMOV UR10, 0x0 ;  /* 0x00000000000a7882 */ /* 0x000fe60000000000 */
[----:B------:R-:W1:Y:S01]  /*53d0*/  @!P1 LDC R2, c[0x0][0xb0c] ;  /* 0x0002c300ff029b82 */ /* 0x000e620000000800 */
[----:B------:R-:W-:Y:S01]  /*53e0*/  @!UP1 UIADD3 UR18, UPT, UPT, UR26, 0x20, URZ ;  /* 0x000000201a129890 */ /* 0x000fe2000fffe0ff */
[----:B------:R-:W-:Y:S01]  /*53f0*/  @P3 SHF.R.U32.HI R26, RZ, 0x10, R21 ;  /* 0x00000010ff1a3819 */ /* 0x000fe20000011615 */
[----:B------:R-:W-:Y:S01]  /*5400*/  @!UP1 UIADD3 UR16, UPT, UPT, UR6, 0x2400, URZ ;  /* 0x0000240006109890 */ /* 0x000fe2000fffe0ff */
[----:B------:R-:W-:Y:S01]  /*5410*/  VIADD R28, R28, 0x1 ;  /* 0x000000011c1c7836 */ /* 0x000fe20000000000 */
[----:B------:R-:W-:Y:S01]  /*5420*/  VOTEU.ALL UP1, P4 ;  /* 0x0000000000ff7886 */ /* 0x000fe20002020000 */
[----:B------:R-:W-:Y:S01]  /*5430*/  UMOV UR11, 0x10000000 ;  /* 0x10000000000b7882 */ /* 0x000fe20000000000 */
[----:B------:R-:W-:Y:S01]  /*5440*/  UMOV UR19, UR27 ;  /* 0x0000001b00137c82 */ /* 0x000fe20008000000 */
[----:B------:R-:W-:Y:S01]  /*5450*/  IMAD.U32 R9, RZ, RZ, UR8 ;  /* 0x00000008ff097e24 */ /* 0x000fe2000f8e00ff */
[----:B------:R-:W-:Y:S01]  /*5460*/  UMOV UR20, UR36 ;  /* 0x0000002400147c82 */ /* 0x000fe20008000000 */
[----:B------:R-:W-:Y:S01]  /*5470*/  IMAD.U32 R8, RZ, RZ, UR9 ;  /* 0x00000009ff087e24 */ /* 0x000fe2000f8e00ff */
[----:B------:R-:W-:Y:S02]  /*5480*/  UPRMT UR8, UR37, 0x654, UR17 ;  /* 0x0000065425087896 */ /* 0x000fe40008000011 */
[----:B------:R-:W-:Y:S02]  /*5490*/  @!P4 R2UR UR13, R9 ;  /* 0x00000000090dc2ca */ /* 0x000fe400000e0000 */
[----:B------:R-:W-:Y:S02]  /*54a0*/  @!P4 R2UR UR12, R8 ;  /* 0x00000000080cc2ca */ /* 0x000fe400000e0000 */
[----:B------:R-:W4:Y:S11]  /*54b0*/  LDC.64 R8, c[0x0][0xb10] ;  /* 0x0002c400ff087b82 */ /* 0x000f360000000a00 */
[----:B------:R1:W-:Y:S01]  /*54c0*/  @!UP1 UTMALDG.3D [UR16], [UR12], desc[UR10] ;  /* 0x00000a100c0095b4 */ /* 0x0003e20008011000 */
[----:B------:R5:W-:Y:S01]  /*54d0*/  @!P4 SYNCS.ARRIVE.TRANS64.RED.A0TR RZ, [UR6+0x128], R0 ;  /* 0x00012800ffffc9a7 */ /* 0x000be20008300406 */
[C---:B----4-:R-:W-:Y:S01]  /*54e0*/  @!P1 IMAD.HI.U32 R8, R11.reuse, R8, RZ ;  /* 0x000000080b089227 */ /* 0x050fe200078e00ff */
[----:B--2---:R-:W-:Y:S02]  /*54f0*/  @!P1 ISETP.NE.AND P0, PT, R12, 0x1, PT ;  /* 0x000000010c00980c */ /* 0x004fe40003f05270 */
[----:B-1----:R-:W-:Y:S01]  /*5500*/  @!P1 ISETP.NE.AND P2, PT, R2, 0x1, PT ;  /* 0x000000010200980c */ /* 0x002fe20003f45270 */
[----:B------:R-:W-:Y:S01]  /*5510*/  SYNCS.ARRIVE.TRANS64.RED.A1T0 RZ, [UR8], RZ ;  /* 0x000000ffffff79a7 */ /* 0x000fe20008100408 */
[C---:B------:R-:W-:Y:S01]  /*5520*/  @!P1 IMAD.HI.U32 R13, R10.reuse, R13, RZ ;  /* 0x0000000d0a0d9227 */ /* 0x040fe200078e00ff */
[----:B------:R-:W-:Y:S04]  /*5530*/  @!P1 SHF.R.U32.HI R8, RZ, R9, R8 ;  /* 0x00000009ff089219 */ /* 0x000fe80000011608 */
[----:B------:R-:W-:Y:S01]  /*5540*/  @!P1 SEL R8, R11, R8, !P2 ;  /* 0x000000080b089207 */ /* 0x000fe20005000000 */
[----:B------:R-:W1:Y:S01]  /*5550*/  SYNCS.PHASECHK.TRANS64.TRYWAIT P5, [UR6+0x148], R14 ;  /* 0x0001480eff0075a7 */ /* 0x000e6200080a1106 */
[----:B-----5:R-:W2:Y:S02]  /*5560*/  @!P1 LDC R0, c[0x0][0xb20] ;  /* 0x0002c800ff009b82 */ /* 0x020ea40000000800 */
[----:B--2---:R-:W-:Y:S04]  /*5570*/  @!P1 SHF.R.U32.HI R0, RZ, R0, R13 ;  /* 0x00000000ff009219 */ /* 0x004fe8000001160d */
[----:B------:R-:W-:Y:S05]  /*5580*/  @!P1 SEL R9, R10, R0, !P0 ;  /* 0x000000000a099207 */ /* 0x000fea0004000000 */
[----:B------:R-:W-:Y:S02]  /*5590*/  @!P1 IMAD.IADD R0, R9, 0x1, -R8 ;  /* 0x0000000109009824 */ /* 0x000fe400078e0a08 */
[----:B------:R-:W-:Y:S02]  /*55a0*/  @!P1 IMAD.IADD R8, R8, 0x1, -R9 ;  /* 0x0000000108089824 */ /* 0x000fe400078e0a09 */
[----:B------:R-:W-:Y:S02]  /*55b0*/  @!P1 IMAD R11, R0, R2, R11 ;  /* 0x00000002000b9224 */ /* 0x000fe400078e020b */
[----:B------:R-:W-:Y:S01]  /*55c0*/  @!P1 IMAD R10, R8, R12, R10 ;  /* 0x0000000c080a9224 */ /* 0x000fe200078e020a */
[----:B-1----:R-:W-:Y:S06]  /*55d0*/  @!P5 BRA `(.L_x_109) ;  /* 0x000000480000d947 */ /* 0x002fec0003800000 */
.L_x_220:
[----:B------:R-:W-:Y:S01]  /*55e0*/  @!P4 IADD3 R2, P0, PT, R30, 0x580, RZ ;  /* 0x000005801e02c810 */ /* 0x000fe20007f1e0ff */
[----:B------:R-:W-:Y:S01]  /*55f0*/  VOTEU.ALL UP1, P4 ;  /* 0x0000000000ff7886 */ /* 0x000fe20002020000 */
[----:B------:R-:W-:Y:S01]  /*5600*/  UMOV UR20, 0x0 ;  /* 0x0000000000147882 */ /* 0x000fe20000000000 */
[----:B------:R-:W-:Y:S01]  /*5610*/  UMOV UR21, 0x10000000 ;  /* 0x1000000000157882 */ /* 0x000fe20000000000 */
[----:B------:R-:W-:Y:S01]  /*5620*/  @!P4 R2UR UR9, R2 ;  /* 0x000000000209c2ca */ /* 0x000fe200000e0000 */
[----:B-1----:R-:W-:Y:S01]  /*5630*/  @!P4 IMAD.X R0, RZ, RZ, R31, P0 ;  /* 0x000000ffff00c224 */ /* 0x002fe200000e061f */
[----:B------:R-:W-:Y:S01]  /*5640*/  @!UP1 UIADD3 UR10, UPT, UPT, UR26, 0x40, URZ ;  /* 0x000000401a0a9890 */ /* 0x000fe2000fffe0ff */
[----:B------:R-:W-:Y:S01]  /*5650*/  ISETP.NE.AND P0, PT, R28, 0x2, PT ;  /* 0x000000021c00780c */ /* 0x000fe20003f05270 */
[----:B------:R-:W-:Y:S01]  /*5660*/  UMOV UR11, UR27 ;  /* 0x0000001b000b7c82 */ /* 0x000fe20008000000 */
[----:B------:R-:W-:Y:S01]  /*5670*/  UMOV UR12, UR36 ;  /* 0x00000024000c7c82 */ /* 0x000fe20008000000 */
[----:B------:R-:W-:Y:S01]  /*5680*/  @!P4 R2UR UR8, R0 ;  /* 0x000000000008c2ca */ /* 0x000fe200000e0000 */
[----:B------:R-:W-:Y:S01]  /*5690*/  IMAD.IADD R15, R10, 0x1, R90 ;  /* 0x000000010a0f7824 */ /* 0x000fe200078e025a */
[----:B------:R-:W-:Y:S01]  /*56a0*/  @P3 R2UR UR36, R26 ;  /* 0x000000001a2432ca */ /* 0x000fe200000e0000 */
[----:B------:R-:W-:Y:S01]  /*56b0*/  IMAD.IADD R14, R11, 0x1, R91 ;  /* 0x000000010b0e7824 */ /* 0x000fe200078e025b */
[----:B------:R-:W-:Y:S02]  /*56c0*/  SEL R0, RZ, 0x1, P0 ;  /* 0x00000001ff007807 */ /* 0x000fe40000000000 */
[----:B------:R-:W-:Y:S01]  /*56d0*/  LOP3.LUT R29, R29, 0x1, RZ, 0x3c, !PT ;  /* 0x000000011d1d7812 */ /* 0x000fe200078e3cff */
[----:B------:R-:W-:Y:S01]  /*56e0*/  IMAD.U32 R8, RZ, RZ, UR9 ;  /* 0x00000009ff087e24 */ /* 0x000fe2000f8e00ff */
[----:B------:R-:W-:Y:S01]  /*56f0*/  @!UP1 UIADD3 UR9, UPT, UPT, UR6, 0x130, URZ ;  /* 0x0000013006099890 */ /* 0x000fe2000fffe0ff */
[----:B------:R-:W-:Y:S02]  /*5700*/  LOP3.LUT R27, R27, R0, RZ, 0x3c, !PT ;  /* 0x000000001b1b7212 */ /* 0x000fe400078e3cff */
[----:B------:R-:W-:Y:S02]  /*5710*/  SEL R28, R28, RZ, P0 ;  /* 0x000000ff1c1c7207 */ /* 0x000fe40000000000 */
[----:B------:R-:W-:Y:S01]  /*5720*/  IMAD.U32 R9, RZ, RZ, UR8 ;  /* 0x00000008ff097e24 */ /* 0x000fe2000f8e00ff */
[----:B------:R-:W-:Y:S01]  /*5730*/  @!P4 R2UR UR18, R8 ;  /* 0x000000000812c2ca */ /* 0x000fe200000e0000 */
[----:B------:R-:W-:Y:S01]  /*5740*/  @!UP1 UIADD3 UR8, UPT, UPT, UR6, 0x4400, URZ ;  /* 0x0000440006089890 */ /* 0x000fe2000fffe0ff */
[----:B------:R-:W-:Y:S02]  /*5750*/  VOTEU.ALL UP1, P4 ;  /* 0x0000000000ff7886 */ /* 0x000fe40002020000 */
[----:B------:R-:W-:Y:S11]  /*5760*/  @!P4 R2UR UR19, R9 ;  /* 0x000000000913c2ca */ /* 0x000ff600000e0000 */
[----:B------:R-:W-:Y:S02]  /*5770*/  @!UPT UIADD3 URZ, UPT, UPT, URZ, URZ, URZ ;  /* 0x000000fffffff290 */ /* 0x000fe4000fffe0ff */
[----:B------:R4:W-:Y:S01]  /*5780*/  @!UP1 UTMALDG.3D [UR8], [UR18], desc[UR20] ;  /* 0x00001408120095b4 */ /* 0x0009e20008011000 */
[----:B------:R4:W-:Y:S01]  /*5790*/  @!P4 SYNCS.ARRIVE.TRANS64.RED.A0TR RZ, [UR6+0x130], R25 ;  /* 0x00013019ffffc9a7 */ /* 0x0009e20008300406 */
[----:B------:R-:W-:Y:S01]  /*57a0*/  UPLOP3.LUT UP1, UPT, UPT, UPT, UPT, 0x80, 0x8 ;  /* 0x000000000008789c */ /* 0x000fe20003f2f070 */
[----:B------:R-:W-:Y:S01]  /*57b0*/  SYNCS.ARRIVE.TRANS64.RED.A1T0 RZ, [UR7], RZ ;  /* 0x000000ffffff79a7 */ /* 0x000fe20008100407 */
[----:B------:R-:W-:Y:S09]  /*57c0*/  @P3 BRA `(.L_x_110) ;  /* 0xfffffff000f83947 */ /* 0x000ff2000383ffff */
[----:B------:R-:W-:-:S04]  /*57d0*/  SHF.L.U32 R2, R29, 0x1f, RZ ;  /* 0x0000001f1d027819 */ /* 0x000fc800000006ff */
[----:B------:R-:W1:Y:S02]  /*57e0*/  SYNCS.PHASECHK.TRANS64.TRYWAIT P0, [UR6+0x138], R2 ;  /* 0x00013802ff0075a7 */ /* 0x000e640008001106 */
[----:B-1----:R-:W-:Y:S05]  /*57f0*/  @!P0 BRA `(.L_x_111) ;  /* 0x0000004400908947 */ /* 0x002fea0003800000 */
.L_x_222:
[----:B------:R-:W2:Y:S02]  /*5800*/  SYNCS.PHASECHK.TRANS64.TRYWAIT P0, [UR6+0x140], R2 ;  /* 0x00014002ff0075a7 */ /* 0x000ea40008001106 */
[----:B--2---:R-:W-:Y:S05]  /*5810*/  @!P0 BRA `(.L_x_112) ;  /* 0x0000004400a08947 */ /* 0x004fea0003800000 */
.L_x_224:
[----:B-1----:R-:W-:-:S07]  /*5820*/  MOV R0, UR6 ;  /* 0x0000000600007c02 */ /* 0x002fce0008000f00 */
.L_x_113:
[----:B-1----:R-:W-:-:S04]  /*5830*/  SHF.L.U32 R2, R29, 0x1f, RZ ;  /* 0x0000001f1d027819 */ /* 0x002fc800000006ff */
[----:B------:R1:W2:Y:S03]  /*5840*/  SYNCS.PHASECHK.TRANS64.TRYWAIT P0, [R0+URZ+0x148], R2 ;  /* 0x00014802000075a7 */ /* 0x0002a600080011ff */
[----:B--2---:R-:W-:Y:S05]  /*5850*/  @!P0 NANOSLEEP.SYNCS 0x989680 ;  /* 0x009896800000895d */ /* 0x004fea0003900000 */
[----:B------:R-:W2:Y:S02]  /*5860*/  @!P0 SYNCS.PHASECHK.TRANS64 P0, [R0+URZ+0x148], R2 ;  /* 0x00014802000085a7 */ /* 0x000ea400080010ff */
[----:B--2-4-:R-:W-:Y:S05]  /*5870*/  @P0 EXIT ;  /* 0x000000000000094d */ /* 0x014fea0003800000 */
[----:B------:R-:W-:Y:S05]  /*5880*/  BRA `(.L_x_113) ;  /* 0xfffffffc00e87947 */ /* 0x000fea000383ffff */
.L_x_100:
[----:B------:R-:W-:-:S06]  /*5890*/  UISETP.GE.AND UP1, UPT, UR10, 0x4, UPT ;  /* 0x000000040a00788c */ /* 0x000fcc000bf26270 */
[----:B------:R-:W-:-:S13]  /*58a0*/  PLOP3.LUT P0, PT, PT, PT, UP1, 0x80, 0x8 ;  /* 0x000000000008781c */ /* 0x000fda0003f0f018 */
[----:B------:R-:W-:Y:S05]  /*58b0*/  @!P0 EXIT ;  /* 0x000000000000894d */ /* 0x000fea0003800000 */
[----:B------:R-:W-:Y:S01]  /*58c0*/  BAR.SYNC.DEFER_BLOCKING 0x6, 0xa0 ;  /* 0x0182800000007b1d */ /* 0x000fe20000010000 */
[C---:B------:R-:W-:Y:S01]  /*58d0*/  IMAD.SHL.U32 R2, R105.reuse, 0x20, RZ ;  /* 0x0000002069027824 */ /* 0x040fe200078e00ff */
[C---:B------:R-:W-:Y:S01]  /*58e0*/  SHF.L.U32 R36, R105.reuse, 0x10, RZ ;  /* 0x0000001069247819 */ /* 0x040fe200000006ff */
[C---:B------:R-:W-:Y:S01]  /*58f0*/  IMAD.SHL.U32 R104, R105.reuse, 0x4, RZ ;  /* 0x0000000469687824 */ /* 0x040fe200078e00ff */
[C---:B------:R-:W-:Y:S01]  /*5900*/  LOP3.LUT R106, R105.reuse, 0x60, RZ, 0xc0, !PT ;  /* 0x00000060696a7812 */ /* 0x040fe200078ec0ff */
[----:B------:R-:W-:Y:S01]  /*5910*/  HFMA2 R101, -RZ, RZ, 0, 5.9604644775390625e-08 ;  /* 0x00000001ff657431 */ /* 0x000fe200000001ff */
[----:B------:R-:W-:Y:S02]  /*5920*/  UMOV UR48, 0x400 ;  /* 0x0000040000307882 */ /* 0x000fe40000000000 */
[----:B------:R-:W1:Y:S01]  /*5930*/  LDC R95, c[0x0][0x370] ;  /* 0x0000dc00ff5f7b82 */ /* 0x000e620000000800 */
[----:B------:R-:W-:Y:S01]  /*5940*/  ULEA UR48, UR37, UR48, 0x18 ;  /* 0x0000003025307291 */ /* 0x000fe2000f8ec0ff */
[----:B------:R-:W-:Y:S01]  /*5950*/  LOP3.LUT R3, R2, 0xc0, RZ, 0xc0, !PT ;  /* 0x000000c002037812 */ /* 0x000fe200078ec0ff */
[----:B------:R-:W-:Y:S01]  /*5960*/  HFMA2 R99, -RZ, RZ, 0, 0 ;  /* 0x00000000ff637431 */ /* 0x000fe200000001ff */
[----:B------:R-:W-:Y:S01]  /*5970*/  LOP3.LUT R103, R105, 0x2, RZ, 0xc0, !PT ;  /* 0x0000000269677812 */ /* 0x000fe200078ec0ff */
[----:B------:R-:W-:Y:S01]  /*5980*/  UIADD3 UR4, UPT, UPT, UR48, 0x400, URZ ;  /* 0x0000040030047890 */ /* 0x000fe2000fffe0ff */
[----:B------:R-:W-:Y:S01]  /*5990*/  LOP3.LUT R104, R3, 0x18, R104, 0xf8, !PT ;  /* 0x0000001803687812 */ /* 0x000fe200078ef868 */
[----:B------:R-:W-:Y:S01]  /*59a0*/  IMAD.MOV.U32 R48, RZ, RZ, RZ ;  /* 0x000000ffff307224 */ /* 0x000fe200078e00ff */
[----:B------:R-:W2:Y:S01]  /*59b0*/  LDC R43, c[0x0][0xb0c] ;  /* 0x0002c300ff2b7b82 */ /* 0x000ea20000000800 */
[----:B------:R-:W-:Y:S01]  /*59c0*/  LOP3.LUT R36, R36, 0x600000, RZ, 0xc0, !PT ;  /* 0x0060000024247812 */ /* 0x000fe200078ec0ff */
[----:B------:R-:W-:Y:S01]  /*59d0*/  IMAD.MOV.U32 R109, RZ, RZ, RZ ;  /* 0x000000ffff6d7224 */ /* 0x000fe200078e00ff */
[----:B------:R-:W-:Y:S01]  /*59e0*/  LOP3.LUT R104, R104, 0xf20, R2, 0xf8, !PT ;  /* 0x00000f2068687812 */ /* 0x000fe200078ef802 */
[----:B------:R-:W-:Y:S01]  /*59f0*/  IMAD.U32 R97, RZ, RZ, UR4 ;  /* 0x00000004ff617e24 */ /* 0x000fe2000f8e00ff */
[----:B------:R-:W-:Y:S01]  /*5a00*/  LOP3.LUT R105, R105, 0x4, RZ, 0xc0, !PT ;  /* 0x0000000469697812 */ /* 0x000fe200078ec0ff */
[----:B------:R-:W3:Y:S01]  /*5a10*/  LDCU.64 UR52, c[0x0][0x348] ;  /* 0x00006900ff3477ac */ /* 0x000ee20008000a00 */
[----:B------:R-:W-:Y:S01]  /*5a20*/  MOV R100, RZ ;  /* 0x000000ff00647202 */ /* 0x000fe20000000f00 */
[----:B------:R-:W4:Y:S01]  /*5a30*/  LDC R93, c[0x0][0xb20] ;  /* 0x0002c800ff5d7b82 */ /* 0x000f220000000800 */
[----:B------:R-:W3:Y:S01]  /*5a40*/  LDS R0, [UR48+0x210] ;  /* 0x00021030ff007984 */ /* 0x000ee20008000800 */
[----:B------:R-:W-:Y:S01]  /*5a50*/  IMAD R104, R104, 0x2, R97 ;  /* 0x0000000268687824 */ /* 0x000fe200078e0261 */
[----:B------:R-:W1:Y:S03]  /*5a60*/  LDCU.64 UR38, c[0x0][0x888] ;  /* 0x00011100ff2677ac */ /* 0x000e660008000a00 */
[--C-:B------:R-:W-:Y:S01]  /*5a70*/  IMAD R103, R103, -0x10, R104.reuse ;  /* 0xfffffff067677824 */ /* 0x100fe200078e0268 */
[----:B------:R-:W1:Y:S01]  /*5a80*/  LDCU.64 UR44, c[0x0][0x890] ;  /* 0x00011200ff2c77ac */ /* 0x000e620008000a00 */
[----:B------:R-:W1:Y:S01]  /*5a90*/  LDC R42, c[0x0][0xb30] ;  /* 0x0002cc00ff2a7b82 */ /* 0x000e620000000800 */
[----:B------:R-:W-:Y:S01]  /*5aa0*/  IMAD R102, R105, -0x10, R104 ;  /* 0xfffffff069667824 */ /* 0x000fe200078e0268 */
[----:B------:R-:W-:Y:S01]  /*5ab0*/  UMOV UR50, URZ ;  /* 0x000000ff00327c82 */ /* 0x000fe20008000000 */
[----:B------:R-:W-:-:S05]  /*5ac0*/  UMOV UR49, URZ ;  /* 0x000000ff00317c82 */ /* 0x000fca0008000000 */
[----:B------:R-:W1:Y:S08]  /*5ad0*/  LDC.64 R88, c[0x0][0xb10] ;  /* 0x0002c400ff587b82 */ /* 0x000e700000000a00 */
[----:B------:R-:W1:Y:S08]  /*5ae0*/  LDC.64 R40, c[0x0][0xb18] ;  /* 0x0002c600ff287b82 */ /* 0x000e700000000a00 */
[----:B------:R-:W1:Y:S08]  /*5af0*/  LDC.64 R38, c[0x0][0xb28] ;  /* 0x0002ca00ff267b82 */ /* 0x000e700000000a00 */
[----:B------:R-:W1:Y:S01]  /*5b00*/  LDC.64 R86, c[0x0][0x8b0] ;  /* 0x00022c00ff567b82 */ /* 0x000e620000000a00 */
[----:B---3--:R-:W-:-:S07]  /*5b10*/  IMAD.IADD R36, R0, 0x1, R36 ;  /* 0x0000000100247824 */ /* 0x008fce00078e0224 */
[----:B------:R-:W3:Y:S08]  /*5b20*/  LDC.64 R84, c[0x0][0x8a8] ;  /* 0x00022a00ff547b82 */ /* 0x000ef00000000a00 */
[----:B--2-4-:R-:W1:Y:S02]  /*5b30*/  LDC R94, c[0x0][0x374] ;  /* 0x0000dd00ff5e7b82 */ /* 0x014e640000000800 */
.L_x_150:
[----:B------:R-:W-:Y:S02]  /*5b40*/  LEA R0, R109, UR48, 0x3 ;  /* 0x000000306d007c11 */ /* 0x000fe4000f8e18ff */
[----:B------:R-:W-:Y:S02]  /*5b50*/  SHF.L.U32 R2, R99, 0x1f, RZ ;  /* 0x0000001f63027819 */ /* 0x000fe400000006ff */
[----:B-1----:R-:W-:Y:S02]  /*5b60*/  LEA R16, R109, UR48, 0x4 ;  /* 0x000000306d107c11 */ /* 0x002fe4000f8e20ff */
[----:B------:R-:W2:Y:S02]  /*5b70*/  SYNCS.PHASECHK.TRANS64.TRYWAIT P0, [R0+URZ+0x160], R2 ;  /* 0x00016002000075a7 */ /* 0x000ea400080011ff */
[----:B--23--:R-:W-:Y:S05]  /*5b80*/  @!P0 BRA `(.L_x_114) ;  /* 0x0000004000dc8947 */ /* 0x00cfea0003800000 */
.L_x_225:
[----:B------:R-:W4:Y:S01]  /*5b90*/  LDC.64 R10, c[0x0][0xb10] ;  /* 0x0002c400ff0a7b82 */ /* 0x000f220000000a00 */
[----:B------:R-:W3:Y:S01]  /*5ba0*/  LDS.128 R16, [R16+0x1f0] ;  /* 0x0001f00010107984 */ /* 0x000ee20000000c00 */
[----:B-1----:R-:W-:Y:S01]  /*5bb0*/  ISETP.NE.AND P1, PT, R42, 0x1, PT ;  /* 0x000000012a00780c */ /* 0x002fe20003f25270 */
[----:B--2---:R-:W-:Y:S01]  /*5bc0*/  VIADD R0, R0, 0x170 ;  /* 0x0000017000007836 */ /* 0x004fe20000000000 */
[----:B------:R-:W-:Y:S04]  /*5bd0*/  ISETP.GE.AND P0, PT, R37, 0x1, PT ;  /* 0x000000012500780c */ /* 0x000fe80003f06270 */
[----:B------:R-:W1:Y:S01]  /*5be0*/  LDC.64 R8, c[0x0][0xb18] ;  /* 0x0002c600ff087b82 */ /* 0x000e620000000a00 */
[----:B------:R-:W-:Y:S01]  /*5bf0*/  PRMT R0, RZ, 0x654, R0 ;  /* 0x00000654ff007816 */ /* 0x000fe20000000000 */
[----:B------:R-:W-:Y:S01]  /*5c00*/  @!PT LDS RZ, [RZ] ;  /* 0x00000000fffff984 */ /* 0x000fe20000000800 */
[----:B------:R-:W-:Y:S01]  /*5c10*/  @!PT LDS RZ, [RZ] ;  /* 0x00000000fffff984 */ /* 0x000fe20000000800 */
[----:B------:R-:W-:Y:S01]  /*5c20*/  @!PT LDS RZ, [RZ] ;  /* 0x00000000fffff984 */ /* 0x000fe20000000800 */
[----:B------:R-:W-:Y:S01]  /*5c30*/  @!PT LDS RZ, [RZ] ;  /* 0x00000000fffff984 */ /* 0x000fe20000000800 */
[----:B------:R2:W-:Y:S06]  /*5c40*/  MEMBAR.ALL.CTA ;  /* 0x0000000000007992 */ /* 0x0005ec0000008000 */
[----:B--2---:R-:W2:Y:S01]  /*5c50*/  FENCE.VIEW.ASYNC.S ;  /* 0x00000000000073c6 */ /* 0x004ea20000000000 */
[----:B------:R-:W1:Y:S08]  /*5c60*/  @!P1 LDC R12, c[0x0][0xb20] ;  /* 0x0002c800ff0c9b82 */ /* 0x000e700000000800 */
[----:B------:R-:W1:Y:S01]  /*5c70*/  @!P1 LDC R7, c[0x0][0xb0c] ;  /* 0x0002c300ff079b82 */ /* 0x000e620000000800 */
[----:B--2---:R2:W-:Y:S01]  /*5c80*/  SYNCS.ARRIVE.TRANS64.RED.A1T0 RZ, [R0+URZ], RZ ;  /* 0x000000ff00ff79a7 */ /* 0x0045e200081004ff */
[----:B---3--:R-:W-:Y:S04]  /*5c90*/  LOP3.LUT P4, RZ, R18, 0x1, RZ, 0xc0, !PT ;  /* 0x0000000112ff7812 */ /* 0x008fe8000788c0ff */
[----:B------:R-:W-:Y:S09]  /*5ca0*/  P2R R107, PR, RZ, 0x10 ;  /* 0x00000010ff6b7803 */ /* 0x000ff20000000000 */
[----:B------:R-:W-:Y:S02]  /*5cb0*/  @P4 MOV R45, R16 ;  /* 0x00000010002d4202 */ /* 0x000fe40000000f00 */
[----:B------:R-:W-:Y:S01]  /*5cc0*/  @P4 LOP3.LUT R44, R17, 0xffff, RZ, 0xc0, !PT ;  /* 0x0000ffff112c4812 */ /* 0x000fe200078ec0ff */
[----:B--2-4-:R-:W-:Y:S06]  /*5cd0*/  @!P0 BRA `(.L_x_115) ;  /* 0x0000000000a48947 */ /* 0x014fec0003800000 */
[----:B------:R-:W-:Y:S01]  /*5ce0*/  IMAD.HI.U32 R0, R94, R41, RZ ;  /* 0x000000295e007227 */ /* 0x000fe200078e00ff */
[----:B------:R-:W-:Y:S02]  /*5cf0*/  ISETP.NE.AND P0, PT, R40, 0x1, PT ;  /* 0x000000012800780c */ /* 0x000fe40003f05270 */
[----:B------:R-:W-:Y:S01]  /*5d00*/  ISETP.NE.AND P2, PT, R37, 0x1, PT ;  /* 0x000000012500780c */ /* 0x000fe20003f45270 */
[----:B------:R-:W-:Y:S01]  /*5d10*/  IMAD.HI.U32 R4, R95, R88, RZ ;  /* 0x000000585f047227 */ /* 0x000fe200078e00ff */
[----:B------:R-:W-:Y:S02]  /*5d20*/  SHF.R.U32.HI R0, RZ, R93, R0 ;  /* 0x0000005dff007219 */ /* 0x000fe40000011600 */
[----:B------:R-:W-:Y:S01]  /*5d30*/  ISETP.NE.AND P3, PT, R43, 0x1, PT ;  /* 0x000000012b00780c */ /* 0x000fe20003f65270 */
[----:B------:R-:W-:Y:S01]  /*5d40*/  IMAD.HI.U32 R6, R44, R41, RZ ;  /* 0x000000292c067227 */ /* 0x000fe200078e00ff */
[-C--:B------:R-:W-:Y:S02]  /*5d50*/  SHF.R.U32.HI R4, RZ, R89.reuse, R4 ;  /* 0x00000059ff047219 */ /* 0x080fe40000011604 */
[----:B------:R-:W-:Y:S01]  /*5d60*/  SEL R0, R94, R0, !P0 ;  /* 0x000000005e007207 */ /* 0x000fe20004000000 */
[----:B------:R-:W-:Y:S01]  /*5d70*/  IMAD.HI.U32 R5, R45, R88, RZ ;  /* 0x000000582d057227 */ /* 0x000fe200078e00ff */
[----:B------:R-:W-:Y:S03]  /*5d80*/  SEL R4, R95, R4, !P3 ;  /* 0x000000045f047207 */ /* 0x000fe60005800000 */
[-C--:B------:R-:W-:Y:S01]  /*5d90*/  IMAD.HI.U32 R3, R0, R38.reuse, RZ ;  /* 0x0000002600037227 */ /* 0x080fe200078e00ff */
[----:B------:R-:W-:Y:S03]  /*5da0*/  SHF.R.U32.HI R5, RZ, R89, R5 ;  /* 0x00000059ff057219 */ /* 0x000fe60000011605 */
[----:B------:R-:W-:Y:S01]  /*5db0*/  IMAD.HI.U32 R2, R4, R38, RZ ;  /* 0x0000002604027227 */ /* 0x000fe200078e00ff */
[----:B------:R-:W-:Y:S02]  /*5dc0*/  @P2 SHF.R.U32.HI R0, RZ, R39, R3 ;  /* 0x00000027ff002219 */ /* 0x000fe40000011603 */
[----:B------:R-:W-:Y:S02]  /*5dd0*/  SHF.R.U32.HI R3, RZ, R93, R6 ;  /* 0x0000005dff037219 */ /* 0x000fe40000011606 */
[----:B------:R-:W-:Y:S01]  /*5de0*/  @P2 SHF.R.U32.HI R4, RZ, R39, R2 ;  /* 0x00000027ff042219 */ /* 0x000fe20000011602 */
[----:B------:R-:W-:Y:S01]  /*5df0*/  IMAD R0, R37, R0, RZ ;  /* 0x0000000025007224 */ /* 0x000fe200078e02ff */
[----:B------:R-:W-:Y:S02]  /*5e00*/  SEL R3, R44, R3, !P0 ;  /* 0x000000032c037207 */ /* 0x000fe40004000000 */
[----:B------:R-:W-:Y:S01]  /*5e10*/  SEL R2, R45, R5, !P3 ;  /* 0x000000052d027207 */ /* 0x000fe20005800000 */
[----:B------:R-:W-:Y:S01]  /*5e20*/  IMAD R5, R37, R4, RZ ;  /* 0x0000000425057224 */ /* 0x000fe200078e02ff */
[C---:B------:R-:W-:Y:S01]  /*5e30*/  ISETP.GE.AND P0, PT, R3.reuse, R0, PT ;  /* 0x000000000300720c */ /* 0x040fe20003f06270 */
[C---:B------:R-:W-:Y:S03]  /*5e40*/  IMAD.HI.U32 R0, R3.reuse, R38, RZ ;  /* 0x0000002603007227 */ /* 0x040fe600078e00ff */
[C---:B------:R-:W-:Y:S02]  /*5e50*/  ISETP.GE.OR P0, PT, R2.reuse, R5, P0 ;  /* 0x000000050200720c */ /* 0x040fe40000706670 */
[----:B------:R-:W-:Y:S04]  /*5e60*/  SHF.R.U32.HI R0, RZ, R39, R0 ;  /* 0x00000027ff007219 */ /* 0x000fe80000011600 */
        /* <DEDUP_REMOVED lines=15> */
[----:B------:R-:W-:Y:S07]  /*5f60*/  IMAD R44, R3, R40, R44 ;  /* 0x00000028032c7224 */ /* 0x000fee00078e022c */
.L_x_115:
[----:B-1----:R-:W-:Y:S01]  /*5f70*/  @!P1 ISETP.NE.AND P0, PT, R8, 0x1, PT ;  /* 0x000000010800980c */ /* 0x002fe20003f05270 */
[----:B------:R-:W-:Y:S01]  /*5f80*/  @!P1 IMAD.HI.U32 R2, R44, R9, RZ ;  /* 0x000000092c029227 */ /* 0x000fe200078e00ff */
[----:B------:R-:W-:Y:S01]  /*5f90*/  R2UR UR42, R14 ;  /* 0x000000000e2a72ca */ /* 0x000fe200000e0000 */
[----:B------:R-:W-:Y:S01]  /*5fa0*/  BSSY.RECONVERGENT B6, `(.L_x_116) ;  /* 0x0000031000067945 */ /* 0x000fe20003800200 */
[----:B------:R-:W-:Y:S01]  /*5fb0*/  R2UR UR41, R15 ;  /* 0x000000000f2972ca */ /* 0x000fe200000e0000 */
[----:B------:R-:W-:Y:S01]  /*5fc0*/  @!P1 IMAD.HI.U32 R0, R45, R10, RZ ;  /* 0x0000000a2d009227 */ /* 0x000fe200078e00ff */
[----:B------:R-:W-:Y:S02]  /*5fd0*/  @!P1 SHF.R.U32.HI R2, RZ, R12, R2 ;  /* 0x0000000cff029219 */ /* 0x000fe40000011602 */
[----:B------:R-:W-:Y:S01]  /*5fe0*/  @!P1 ISETP.NE.AND P2, PT, R7, 0x1, PT ;  /* 0x000000010700980c */ /* 0x000fe20003f45270 */
[----:B------:R-:W-:Y:S01]  /*5ff0*/  VIADD R109, R109, 0x1 ;  /* 0x000000016d6d7836 */ /* 0x000fe20000000000 */
[----:B------:R-:W-:Y:S02]  /*6000*/  @!P1 SEL R2, R44, R2, !P0 ;  /* 0x000000022c029207 */ /* 0x000fe40004000000 */
[----:B------:R-:W-:Y:S02]  /*6010*/  @!P1 SHF.R.U32.HI R0, RZ, R11, R0 ;  /* 0x0000000bff009219 */ /* 0x000fe40000011600 */
[----:B------:R-:W-:Y:S01]  /*6020*/  LOP3.LUT P0, RZ, R97, 0x1b0, RZ, 0xc0, !PT ;  /* 0x000001b061ff7812 */ /* 0x000fe2000780c0ff */
[----:B------:R-:W-:Y:S01]  /*6030*/  USHF.L.U32 UR42, UR42, 0x7, URZ ;  /* 0x000000072a2a7899 */ /* 0x000fe200080006ff */
[----:B------:R-:W-:Y:S01]  /*6040*/  @!P1 SEL R3, R45, R0, !P2 ;  /* 0x000000002d039207 */ /* 0x000fe20005000000 */
[----:B------:R-:W-:Y:S01]  /*6050*/  UIMAD UR41, UR41, 0x60, URZ ;  /* 0x00000060292978a4 */ /* 0x000fe2000f8e02ff */
[----:B------:R-:W-:Y:S03]  /*6060*/  @P4 SHF.R.U32.HI R98, RZ, 0x10, R17 ;  /* 0x00000010ff624819 */ /* 0x000fe60000011611 */
[----:B------:R-:W-:Y:S02]  /*6070*/  @!P1 IMAD.IADD R0, R2, 0x1, -R3 ;  /* 0x0000000102009824 */ /* 0x000fe400078e0a03 */
[----:B------:R-:W-:Y:S02]  /*6080*/  @!P1 IMAD.IADD R2, R3, 0x1, -R2 ;  /* 0x0000000103029824 */ /* 0x000fe400078e0a02 */
[----:B------:R-:W-:Y:S02]  /*6090*/  @!P1 IMAD R45, R0, R7, R45 ;  /* 0x00000007002d9224 */ /* 0x000fe400078e022d */
[----:B------:R-:W-:Y:S01]  /*60a0*/  @!P1 IMAD R44, R2, R8, R44 ;  /* 0x00000008022c9224 */ /* 0x000fe200078e022c */
[----:B------:R-:W-:Y:S06]  /*60b0*/  @!P0 BRA `(.L_x_117) ;  /* 0x00000000007c8947 */ /* 0x000fec0003800000 */
[----:B------:R-:W1:Y:S01]  /*60c0*/  LDCU.64 UR8, c[0x4][0x80] ;  /* 0x01001000ff0877ac */ /* 0x000e620008000a00 */
[----:B------:R-:W-:Y:S01]  /*60d0*/  MOV R2, 0x0 ;  /* 0x0000000000027802 */ /* 0x000fe20000000f00 */
[----:B------:R-:W-:Y:S02]  /*60e0*/  HFMA2 R12, -RZ, RZ, 0, 5.9604644775390625e-08 ;  /* 0x00000001ff0c7431 */ /* 0x000fe400000001ff */
[----:B------:R-:W-:Y:S01]  /*60f0*/  IMAD.MOV.U32 R8, RZ, RZ, 0x70 ;  /* 0x00000070ff087424 */ /* 0x000fe200078e00ff */
[----:B------:R2:W3:Y:S01]  /*6100*/  LDC.64 R14, c[0x4][R2] ;  /* 0x01000000020e7b82 */ /* 0x0004e20000000a00 */
[----:B------:R-:W4:Y:S01]  /*6110*/  LDCU.64 UR6, c[0x4][0x88] ;  /* 0x01001100ff0677ac */ /* 0x000f220008000a00 */
[----:B------:R-:W-:Y:S01]  /*6120*/  IMAD.MOV.U32 R13, RZ, RZ, RZ ;  /* 0x000000ffff0d7224 */ /* 0x000fe200078e00ff */
[----:B------:R-:W2:Y:S01]  /*6130*/  LDCU.64 UR4, c[0x4][0x8] ;  /* 0x01000100ff0477ac */ /* 0x000ea20008000a00 */
[----:B-1----:R-:W-:Y:S01]  /*6140*/  MOV R5, UR9 ;  /* 0x0000000900057c02 */ /* 0x002fe20008000f00 */
[----:B------:R-:W-:Y:S01]  /*6150*/  IMAD.U32 R4, RZ, RZ, UR8 ;  /* 0x00000008ff047e24 */ /* 0x000fe2000f8e00ff */
[----:B----4-:R-:W-:Y:S01]  /*6160*/  MOV R7, UR7 ;  /* 0x0000000700077c02 */ /* 0x010fe20008000f00 */
[----:B------:R-:W-:Y:S01]  /*6170*/  IMAD.U32 R6, RZ, RZ, UR6 ;  /* 0x00000006ff067e24 */ /* 0x000fe2000f8e00ff */
[----:B--2---:R-:W-:Y:S01]  /*6180*/  MOV R11, UR5 ;  /* 0x00000005000b7c02 */ /* 0x004fe20008000f00 */
[----:B------:R-:W-:Y:S02]  /*6190*/  IMAD.U32 R10, RZ, RZ, UR4 ;  /* 0x00000004ff0a7e24 */ /* 0x000fe4000f8e00ff */
[----:B------:R-:W-:Y:S07]  /*61a0*/  LEPC R20, `(.L_x_118) ;  /* 0x000000001014794e */ /* 0x000fee0000000000 */
[----:B---3-5:R-:W-:Y:S05]  /*61b0*/  CALL.ABS.NOINC R14 ;  /* 0x000000000e007343 */ /* 0x028fea0003c00000 */
.L_x_118:
[----:B------:R-:W1:Y:S01]  /*61c0*/  LDCU.64 UR8, c[0x4][0x80] ;  /* 0x01001000ff0877ac */ /* 0x000e620008000a00 */
[----:B------:R-:W2:Y:S01]  /*61d0*/  LDC.64 R2, c[0x4][R2] ;  /* 0x0100000002027b82 */ /* 0x000ea20000000a00 */
[----:B------:R-:W-:Y:S02]  /*61e0*/  HFMA2 R12, -RZ, RZ, 0, 5.9604644775390625e-08 ;  /* 0x00000001ff0c7431 */ /* 0x000fe400000001ff */
[----:B------:R-:W-:Y:S02]  /*61f0*/  IMAD.MOV.U32 R8, RZ, RZ, 0x70 ;  /* 0x00000070ff087424 */ /* 0x000fe400078e00ff */
[----:B------:R-:W-:Y:S01]  /*6200*/  IMAD.MOV.U32 R13, RZ, RZ, RZ ;  /* 0x000000ffff0d7224 */ /* 0x000fe200078e00ff */
[----:B------:R-:W3:Y:S01]  /*6210*/  LDCU.64 UR6, c[0x4][0x88] ;  /* 0x01001100ff0677ac */ /* 0x000ee20008000a00 */
[----:B------:R-:W4:Y:S01]  /*6220*/  LDCU.64 UR4, c[0x4][0x8] ;  /* 0x01000100ff0477ac */ /* 0x000f220008000a00 */
[----:B-1----:R-:W-:Y:S02]  /*6230*/  MOV R4, UR8 ;  /* 0x0000000800047c02 */ /* 0x002fe40008000f00 */
[----:B------:R-:W-:Y:S02]  /*6240*/  MOV R5, UR9 ;  /* 0x0000000900057c02 */ /* 0x000fe40008000f00 */
[----:B---3--:R-:W-:Y:S01]  /*6250*/  MOV R7, UR7 ;  /* 0x0000000700077c02 */ /* 0x008fe20008000f00 */
[----:B------:R-:W-:Y:S01]  /*6260*/  IMAD.U32 R6, RZ, RZ, UR6 ;  /* 0x00000006ff067e24 */ /* 0x000fe2000f8e00ff */
[----:B----4-:R-:W-:Y:S01]  /*6270*/  MOV R11, UR5 ;  /* 0x00000005000b7c02 */ /* 0x010fe20008000f00 */
[----:B------:R-:W-:Y:S02]  /*6280*/  IMAD.U32 R10, RZ, RZ, UR4 ;  /* 0x00000004ff0a7e24 */ /* 0x000fe4000f8e00ff */
[----:B------:R-:W-:Y:S07]  /*6290*/  LEPC R20, `(.L_x_117) ;  /* 0x000000001014794e */ /* 0x000fee0000000000 */
[----:B--2---:R-:W-:Y:S05]  /*62a0*/  CALL.ABS.NOINC R2 ;  /* 0x0000000002007343 */ /* 0x004fea0003c00000 */
.L_x_117:
[----:B------:R-:W-:Y:S05]  /*62b0*/  BSYNC.RECONVERGENT B6 ;  /* 0x0000000000067941 */ /* 0x000fea0003800200 */
.L_x_116:
[----:B------:R-:W-:Y:S01]  /*62c0*/  ISETP.NE.U32.AND P4, PT, R86, RZ, PT ;  /* 0x000000ff5600720c */ /* 0x000fe20003f85070 */
[----:B------:R-:W-:Y:S01]  /*62d0*/  UISETP.NE.AND UP2, UPT, UR51, URZ, UPT ;  /* 0x000000ff3300728c */ /* 0x000fe2000bf45270 */
[----:B------:R-:W-:Y:S01]  /*62e0*/  ISETP.NE.U32.AND P2, PT, RZ, UR38, PT ;  /* 0x00000026ff007c0c */ /* 0x000fe2000bf45070 */
[----:B------:R-:W-:Y:S01]  /*62f0*/  UISETP.NE.U32.AND UP1, UPT, UR44, URZ, UPT ;  /* 0x000000ff2c00728c */ /* 0x000fe2000bf25070 */
[----:B------:R-:W-:Y:S01]  /*6300*/  ISETP.NE.AND.EX P4, PT, R87, RZ, PT, P4 ;  /* 0x000000ff5700720c */ /* 0x000fe20003f85340 */
[----:B------:R-:W-:Y:S01]  /*6310*/  UPLOP3.LUT UP0, UPT, UPT, UPT, UPT, 0x40, 0x4 ;  /* 0x000000000004789c */ /* 0x000fe20003f0e870 */
[----:B------:R-:W-:Y:S01]  /*6320*/  ISETP.NE.AND.EX P2, PT, RZ, UR39, PT, P2 ;  /* 0x00000027ff007c0c */ /* 0x000fe2000bf45320 */
[----:B------:R-:W-:Y:S01]  /*6330*/  UISETP.NE.AND.EX UP1, UPT, UR45, URZ, UPT, UP1 ;  /* 0x000000ff2d00728c */ /* 0x000fe2000bf25310 */
[----:B------:R-:W-:Y:S04]  /*6340*/  PLOP3.LUT P1, PT, PT, PT, UP2, 0x80, 0x8 ;  /* 0x000000000008781c */ /* 0x000fe80003f2f028 */
[----:B------:R-:W-:Y:S06]  /*6350*/  @UP2 UPLOP3.LUT UP0, UPT, UPT, UPT, UP1, 0x80, 0x8 ;  /* 0x000000000008289c */ /* 0x000fec0003f0f010 */
[----:B------:R-:W-:Y:S01]  /*6360*/  PLOP3.LUT P0, PT, PT, PT, UP0, 0x80, 0x8 ;  /* 0x000000000008781c */ /* 0x000fe20003f0f008 */
[----:B------:R-:W-:Y:S01]  /*6370*/  @!UPT UIADD3 URZ, UPT, UPT, URZ, URZ, URZ ;  /* 0x000000fffffff290 */ /* 0x000fe2000fffe0ff */
[----:B------:R-:W-:Y:S11]  /*6380*/  BRA.U !UP1, `(.L_x_119) ;  /* 0x0000000109387547 */ /* 0x000ff6000b800000 */
[----:B------:R-:W-:Y:S01]  /*6390*/  UISETP.NE.U32.AND UP0, UPT, UR38, URZ, UPT ;  /* 0x000000ff2600728c */ /* 0x000fe2000bf05070 */
[----:B------:R-:W-:Y:S02]  /*63a0*/  HFMA2 R0, -RZ, RZ, 0, 5.9604644775390625e-08 ;  /* 0x00000001ff007431 */ /* 0x000fe400000001ff */
[----:B------:R-:W-:Y:S01]  /*63b0*/  IMAD.MOV.U32 R92, RZ, RZ, 0x1 ;  /* 0x00000001ff5c7424 */ /* 0x000fe200078e00ff */
[----:B------:R-:W-:Y:S06]  /*63c0*/  UISETP.NE.AND.EX UP0, UPT, UR39, URZ, UPT, UP0 ;  /* 0x000000ff2700728c */ /* 0x000fec000bf05300 */
        /* <DEDUP_REMOVED lines=9> */
[----:B-12---:R-:W-:Y:S02]  /*6460*/  @!P3 IMAD.U32 R49, RZ, RZ, UR4 ;  /* 0x00000004ff31be24 */ /* 0x006fe4000f8e00ff */
.L_x_119:
[----:B------:R-:W-:Y:S05]  /*6470*/  @!P4 BRA `(.L_x_120) ;  /* 0x000000000020c947 */ /* 0x000fea0003800000 */
[----:B------:R-:W-:Y:S04]  /*6480*/  ISETP.NE.U32.AND P3, PT, R84, RZ, PT ;  /* 0x000000ff5400720c */ /* 0x000fe80003f65070 */
[----:B------:R-:W-:Y:S11]  /*6490*/  ISETP.NE.AND.EX P3, PT, R85, RZ, PT, P3 ;  /* 0x000000ff5500720c */ /* 0x000ff60003f65330 */
[----:B------:R-:W-:Y:S02]  /*64a0*/  @!UPT UIADD3 URZ, UPT, UPT, URZ, URZ, URZ ;  /* 0x000000fffffff290 */ /* 0x000fe4000fffe0ff */
[----:B------:R-:W1:Y:S01]  /*64b0*/  @P3 LDC.64 R2, c[0x0][0x8a8] ;  /* 0x00022a00ff023b82 */ /* 0x000e620000000a00 */
[----:B------:R-:W-:Y:S04]  /*64c0*/  @P3 IMAD R0, R86, UR36, RZ ;  /* 0x0000002456003c24 */ /* 0x000fe8000f8e02ff */
[----:B-1----:R-:W-:Y:S05]  /*64d0*/  @P3 IMAD.WIDE R2, R0, 0x4, R2 ;  /* 0x0000000400023825 */ /* 0x002fea00078e0202 */
[----:B-----5:R1:W5:Y:S02]  /*64e0*/  @P3 LDG.E R46, desc[UR46][R2.64] ;  /* 0x0000002e022e3981 */ /* 0x020364000c1e1900 */
[----:B-1----:R-:W2:Y:S02]  /*64f0*/  @!P3 LDC R46, c[0x0][0x8a0] ;  /* 0x00022800ff2ebb82 */ /* 0x002ea40000000800 */
.L_x_120:
[----:B-----5:R-:W-:Y:S01]  /*6500*/  FSETP.NEU.AND P3, PT, R49, RZ, PT ;  /* 0x000000ff3100720b */ /* 0x020fe20003f6d000 */
[----:B------:R-:W-:Y:S01]  /*6510*/  BSSY B1, `(.L_x_121) ;  /* 0x0000039000017945 */ /* 0x000fe20003800000 */
[----:B------:R-:W-:Y:S01]  /*6520*/  SEL R3, RZ, 0xffffffff, P2 ;  /* 0xffffffffff037807 */ /* 0x000fe20001000000 */
[----:B------:R-:W-:Y:S01]  /*6530*/  IMAD.MOV.U32 R61, RZ, RZ, 0x1 ;  /* 0x00000001ff3d7424 */ /* 0x000fe200078e00ff */
[----:B------:R-:W-:Y:S01]  /*6540*/  @P1 LOP3.LUT P2, RZ, R92, 0xff, RZ, 0xc0, !PT ;  /* 0x000000ff5cff1812 */ /* 0x000fe2000784c0ff */
[C---:B------:R-:W-:Y:S01]  /*6550*/  IMAD R47, R48.reuse, 0x60, R36 ;  /* 0x00000060302f7824 */ /* 0x040fe200078e0224 */
[----:B------:R-:W-:Y:S01]  /*6560*/  @P1 SEL R0, RZ, 0xffffffff, P3 ;  /* 0xffffffffff001807 */ /* 0x000fe20001800000 */
[----:B------:R-:W-:Y:S01]  /*6570*/  IMAD R110, R105, -0x10, R103 ;  /* 0xfffffff0696e7824 */ /* 0x000fe200078e0267 */
[----:B------:R-:W-:Y:S01]  /*6580*/  LOP3.LUT R101, R101, 0x1, RZ, 0x3c, !PT ;  /* 0x0000000165657812 */ /* 0x000fe200078e3cff */
[----:B------:R-:W-:Y:S01]  /*6590*/  IMAD.MOV.U32 R60, RZ, RZ, RZ ;  /* 0x000000ffff3c7224 */ /* 0x000fe200078e00ff */
[C---:B------:R-:W-:Y:S02]  /*65a0*/  @P0 SEL R0, R3.reuse, R0, !P2 ;  /* 0x0000000003000207 */ /* 0x040fe40005000000 */
[----:B------:R-:W-:Y:S02]  /*65b0*/  CS2R R82, SRZ ;  /* 0x0000000000527805 */ /* 0x000fe4000001ff00 */
[----:B------:R-:W-:Y:S02]  /*65c0*/  LEA R112, R48, UR48, 0x3 ;  /* 0x0000003030707c11 */ /* 0x000fe4000f8e18ff */
[----:B------:R-:W-:Y:S02]  /*65d0*/  CS2R R80, SRZ ;  /* 0x0000000000507805 */ /* 0x000fe4000001ff00 */
[----:B------:R-:W-:Y:S02]  /*65e0*/  @P1 LOP3.LUT R0, R0, 0x1, RZ, 0xc0, !PT ;  /* 0x0000000100001812 */ /* 0x000fe400078ec0ff */
[----:B------:R-:W-:Y:S02]  /*65f0*/  CS2R R74, SRZ ;  /* 0x00000000004a7805 */ /* 0x000fe4000001ff00 */
[----:B------:R-:W-:Y:S02]  /*6600*/  PLOP3.LUT P2, PT, PT, PT, UP1, 0x80, 0x8 ;  /* 0x000000000008781c */ /* 0x000fe40003f4f018 */
[----:B------:R-:W-:Y:S02]  /*6610*/  CS2R R72, SRZ ;  /* 0x0000000000487805 */ /* 0x000fe4000001ff00 */
[----:B------:R-:W-:Y:S02]  /*6620*/  ISETP.NE.U32.OR P5, PT, R0, 0x1, !P1 ;  /* 0x000000010000780c */ /* 0x000fe40004fa5470 */
[----:B------:R-:W-:Y:S02]  /*6630*/  CS2R R66, SRZ ;  /* 0x0000000000427805 */ /* 0x000fe4000001ff00 */
[----:B------:R-:W-:Y:S02]  /*6640*/  LOP3.LUT P4, R108, R92, 0xff, RZ, 0xc0, !PT ;  /* 0x000000ff5c6c7812 */ /* 0x000fe4000788c0ff */
[----:B------:R-:W-:Y:S02]  /*6650*/  CS2R R64, SRZ ;  /* 0x0000000000407805 */ /* 0x000fe4000001ff00 */
[----:B------:R-:W-:Y:S02]  /*6660*/  SEL R2, RZ, 0xffffffff, P3 ;  /* 0xffffffffff027807 */ /* 0x000fe40001800000 */
[----:B------:R-:W-:Y:S02]  /*6670*/  CS2R R58, SRZ ;  /* 0x00000000003a7805 */ /* 0x000fe4000001ff00 */
[----:B------:R-:W-:Y:S02]  /*6680*/  P2R R111, PR, RZ, 0x20 ;  /* 0x00000020ff6f7803 */ /* 0x000fe40000000000 */
[----:B------:R-:W-:Y:S02]  /*6690*/  CS2R R56, SRZ ;  /* 0x0000000000387805 */ /* 0x000fe4000001ff00 */
[----:B------:R-:W-:Y:S02]  /*66a0*/  @P2 SEL R2, R3, R2, !P4 ;  /* 0x0000000203022207 */ /* 0x000fe40006000000 */
[----:B------:R-:W-:Y:S02]  /*66b0*/  @P5 SHF.L.U32 R0, R101, 0x1f, RZ ;  /* 0x0000001f65005819 */ /* 0x000fe400000006ff */
[----:B------:R-:W-:Y:S02]  /*66c0*/  LOP3.LUT R2, R2, 0x1, RZ, 0xc0, !PT ;  /* 0x0000000102027812 */ /* 0x000fe400078ec0ff */
[----:B------:R1:W3:Y:S02]  /*66d0*/  @P5 SYNCS.PHASECHK.TRANS64.TRYWAIT P1, [UR48+0x120], R0 ;  /* 0x00012000ff0055a7 */ /* 0x0002e40008021130 */
[----:B------:R-:W-:Y:S04]  /*66e0*/  ISETP.NE.U32.AND P2, PT, R2, 0x1, PT ;  /* 0x000000010200780c */ /* 0x000fe80003f45070 */
[----:B------:R-:W-:Y:S02]  /*66f0*/  P2R R62, PR, RZ, 0x4 ;  /* 0x00000004ff3e7803 */ /* 0x000fe40000000000 */
[----:B-1----:R-:W-:Y:S04]  /*6700*/  SHF.L.U32 R0, R100, 0x1f, RZ ;  /* 0x0000001f64007819 */ /* 0x002fe800000006ff */
[----:B------:R1:W4:Y:S01]  /*6710*/  SYNCS.PHASECHK.TRANS64.TRYWAIT P0, [R112+URZ+0x180], R0 ;  /* 0x00018000700075a7 */ /* 0x00032200080011ff */
[----:B---3--:R-:W-:Y:S01]  /*6720*/  @P5 SEL R61, RZ, 0x1, !P1 ;  /* 0x00000001ff3d5807 */ /* 0x008fe20004800000 */
[----:B-1----:R-:W-:Y:S06]  /*6730*/  @!P5 BRA `(.L_x_122) ;  /* 0x000000000058d947 */ /* 0x002fec0003800000 */
[----:B------:R-:W-:Y:S01]  /*6740*/  IMAD.MOV.U32 R83, RZ, RZ, RZ ;  /* 0x000000ffff537224 */ /* 0x000fe200078e00ff */
[----:B------:R-:W-:Y:S01]  /*6750*/  ISETP.NE.AND P1, PT, R61, RZ, PT ;  /* 0x000000ff3d00720c */ /* 0x000fe20003f25270 */
[----:B------:R-:W-:Y:S01]  /*6760*/  BSSY B0, `(.L_x_123) ;  /* 0x000000c000007945 */ /* 0x000fe20003800000 */
[----:B------:R-:W-:Y:S02]  /*6770*/  CS2R R58, SRZ ;  /* 0x00000000003a7805 */ /* 0x000fe4000001ff00 */
[----:B------:R-:W-:Y:S02]  /*6780*/  CS2R R56, SRZ ;  /* 0x0000000000387805 */ /* 0x000fe4000001ff00 */
[----:B------:R-:W-:Y:S02]  /*6790*/  CS2R R66, SRZ ;  /* 0x0000000000427805 */ /* 0x000fe4000001ff00 */
[----:B------:R-:W-:Y:S02]  /*67a0*/  CS2R R64, SRZ ;  /* 0x0000000000407805 */ /* 0x000fe4000001ff00 */
[----:B------:R-:W-:Y:S02]  /*67b0*/  CS2R R74, SRZ ;  /* 0x00000000004a7805 */ /* 0x000fe4000001ff00 */
[----:B------:R-:W-:Y:S02]  /*67c0*/  CS2R R72, SRZ ;  /* 0x0000000000487805 */ /* 0x000fe4000001ff00 */
[----:B------:R-:W-:Y:S01]  /*67d0*/  CS2R R80, SRZ ;  /* 0x0000000000507805 */ /* 0x000fe2000001ff00 */
[----:B------:R-:W-:Y:S06]  /*67e0*/  @P1 BRA `(.L_x_124) ;  /* 0x00000000000c1947 */ /* 0x000fec0003800000 */
[----:B------:R-:W-:Y:S04]  /*67f0*/  SHF.L.U32 R3, R101, 0x1f, RZ ;  /* 0x0000001f65037819 */ /* 0x000fe800000006ff */
[----:B------:R-:W1:Y:S02]  /*6800*/  SYNCS.PHASECHK.TRANS64.TRYWAIT P1, [UR48+0x120], R3 ;  /* 0x00012003ff0075a7 */ /* 0x000e640008021130 */
[----:B-1----:R-:W-:Y:S05]  /*6810*/  @!P1 BRA `(.L_x_125) ;  /* 0x0000003400cc9947 */ /* 0x002fea0003800000 */
.L_x_124:
[----:B------:R-:W-:Y:S05]  /*6820*/  BSYNC B0 ;  /* 0x0000000000007941 */ /* 0x000fea0003800000 */
.L_x_123:
[----:B------:R-:W-:Y:S01]  /*6830*/  ISETP.NE.AND P1, PT, R62, RZ, PT ;  /* 0x000000ff3e00720c */ /* 0x000fe20003f25270 */
[----:B------:R-:W-:Y:S11]  /*6840*/  HFMA2 R60, -RZ, RZ, 0, 5.9604644775390625e-08 ;  /* 0x00000001ff3c7431 */ /* 0x000ff600000001ff */
[----:B------:R-:W-:Y:S01]  /*6850*/  @!UPT UIADD3 URZ, UPT, UPT, URZ, URZ, URZ ;  /* 0x000000fffffff290 */ /* 0x000fe2000fffe0ff */
[----:B------:R3:W1:Y:S04]  /*6860*/  @P1 LDS.128 R56, [R104] ;  /* 0x0000000068381984 */ /* 0x0006680000000c00 */
[----:B------:R3:W1:Y:S04]  /*6870*/  @P1 LDS.128 R64, [R103+0x10] ;  /* 0x0000100067401984 */ /* 0x0006680000000c00 */
[----:B------:R3:W1:Y:S04]  /*6880*/  @P1 LDS.128 R72, [R102+0x20] ;  /* 0x0000200066481984 */ /* 0x0006680000000c00 */
[----:B------:R3:W1:Y:S02]  /*6890*/  @P1 LDS.128 R80, [R110+0x30] ;  /* 0x000030006e501984 */ /* 0x0006640000000c00 */
.L_x_122:
[----:B------:R-:W-:Y:S05]  /*68a0*/  BSYNC B1 ;  /* 0x0000000000017941 */ /* 0x000fea0003800000 */
.L_x_121:
[----:B-1----:R-:W-:Y:S04]  /*68b0*/  SHF.R.U32.HI R2, RZ, 0x15, R47 ;  /* 0x00000015ff027819 */ /* 0x002fe8000001162f */
[----:B------:R-:W-:Y:S01]  /*68c0*/  LOP3.LUT P1, RZ, R2, 0x3, R96, 0x48, !PT ;  /* 0x0000000302ff7812 */ /* 0x000fe20007824860 */
[----:B------:R-:W-:Y:S01]  /*68d0*/  @!UPT UIADD3 URZ, UPT, UPT, URZ, URZ, URZ ;  /* 0x000000fffffff290 */ /* 0x000fe2000fffe0ff */
[----:B----4-:R-:W-:Y:S11]  /*68e0*/  @P0 BRA `(.L_x_126) ;  /* 0x0000000000080947 */ /* 0x010ff60003800000 */
[----:B------:R-:W1:Y:S02]  /*68f0*/  SYNCS.PHASECHK.TRANS64.TRYWAIT P0, [R112+URZ+0x180], R0 ;  /* 0x00018000700075a7 */ /* 0x000e6400080011ff */
[----:B-1----:R-:W-:Y:S05]  /*6900*/  @!P0 BRA `(.L_x_127) ;  /* 0x0000003400a88947 */ /* 0x002fea0003800000 */
.L_x_126:
[----:B------:R-:W-:Y:S05]  /*6910*/  @!P1 BRA `(.L_x_128) ;  /* 0x0000000000409947 */ /* 0x000fea0003800000 */
[----:B------:R-:W4:Y:S01]  /*6920*/  LDCU.64 UR8, c[0x4][0x70] ;  /* 0x01000e00ff0877ac */ /* 0x000f220008000a00 */
[----:B------:R-:W-:Y:S01]  /*6930*/  MOV R3, 0x0 ;  /* 0x0000000000037802 */ /* 0x000fe20000000f00 */
[----:B------:R-:W-:Y:S02]  /*6940*/  HFMA2 R12, -RZ, RZ, 0, 5.9604644775390625e-08 ;  /* 0x00000001ff0c7431 */ /* 0x000fe400000001ff */
[----:B------:R-:W-:Y:S02]  /*6950*/  IMAD.MOV.U32 R8, RZ, RZ, 0x192 ;  /* 0x00000192ff087424 */ /* 0x000fe400078e00ff */
[----:B------:R-:W-:Y:S01]  /*6960*/  IMAD.MOV.U32 R13, RZ, RZ, RZ ;  /* 0x000000ffff0d7224 */ /* 0x000fe200078e00ff */
[----:B------:R-:W5:Y:S01]  /*6970*/  LDCU.64 UR6, c[0x4][0x78] ;  /* 0x01000f00ff0677ac */ /* 0x000f620008000a00 */
[----:B------:R-:W1:Y:S01]  /*6980*/  LDC.64 R2, c[0x4][R3] ;  /* 0x0100000003027b82 */ /* 0x000e620000000a00 */
[----:B------:R-:W2:Y:S01]  /*6990*/  LDCU.64 UR4, c[0x4][0x10] ;  /* 0x01000200ff0477ac */ /* 0x000ea20008000a00 */
[----:B----4-:R-:W-:Y:S01]  /*69a0*/  MOV R5, UR9 ;  /* 0x0000000900057c02 */ /* 0x010fe20008000f00 */
[----:B------:R-:W-:Y:S01]  /*69b0*/  IMAD.U32 R4, RZ, RZ, UR8 ;  /* 0x00000008ff047e24 */ /* 0x000fe2000f8e00ff */
[----:B-----5:R-:W-:Y:S01]  /*69c0*/  MOV R7, UR7 ;  /* 0x0000000700077c02 */ /* 0x020fe20008000f00 */
[----:B------:R-:W-:Y:S01]  /*69d0*/  IMAD.U32 R6, RZ, RZ, UR6 ;  /* 0x00000006ff067e24 */ /* 0x000fe2000f8e00ff */
[----:B--2---:R-:W-:Y:S01]  /*69e0*/  MOV R11, UR5 ;  /* 0x00000005000b7c02 */ /* 0x004fe20008000f00 */
[----:B------:R-:W-:Y:S02]  /*69f0*/  IMAD.U32 R10, RZ, RZ, UR4 ;  /* 0x00000004ff0a7e24 */ /* 0x000fe4000f8e00ff */
[----:B------:R-:W-:Y:S07]  /*6a00*/  LEPC R20, `(.L_x_128) ;  /* 0x000000001014794e */ /* 0x000fee0000000000 */
[----:B-1-3--:R-:W-:Y:S05]  /*6a10*/  CALL.ABS.NOINC R2 ;  /* 0x0000000002007343 */ /* 0x00afea0003c00000 */
.L_x_128:
[----:B------:R-:W-:Y:S05]  /*6a20*/  WARPSYNC.ALL ;  /* 0x0000000000007948 */ /* 0x000fea0003800000 */
[----:B------:R-:W-:Y:S01]  /*6a30*/  R2UR UR4, R47 ;  /* 0x000000002f0472ca */ /* 0x000fe200000e0000 */
[--C-:B------:R-:W-:Y:S01]  /*6a40*/  HADD2.F32 R50, -RZ, R56.reuse.H0_H0 ;  /* 0x20000038ff327230 */ /* 0x100fe20000004100 */
[----:B------:R-:W-:Y:S01]  /*6a50*/  ISETP.NE.AND P0, PT, R106, RZ, PT ;  /* 0x000000ff6a00720c */ /* 0x000fe20003f05270 */
[----:B------:R-:W-:Y:S01]  /*6a60*/  HADD2.F32 R51, -RZ, R56.H1_H1 ;  /* 0x30000038ff337230 */ /* 0x000fe20000004100 */
[----:B------:R-:W-:Y:S01]  /*6a70*/  BSSY.RECONVERGENT B0, `(.L_x_129) ;  /* 0x0000086000007945 */ /* 0x000fe20003800200 */
[--C-:B------:R-:W-:Y:S08]  /*6a80*/  HADD2.F32 R52, -RZ, R57.reuse.H0_H0 ;  /* 0x20000039ff347230 */ /* 0x100ff00000004100 */
[----:B------:R-:W1:Y:S02]  /*6a90*/  LDTM.x32 R4, tmem[UR4] ;  /* 0x00000004000479ee */ /* 0x000e6400082c0000 */
[C---:B-12---:R-:W-:Y:S01]  /*6aa0*/  FMUL R0, R46.reuse, R4 ;  /* 0x000000042e007220 */ /* 0x046fe20000400000 */
[C---:B------:R-:W-:Y:S01]  /*6ab0*/  FMUL R2, R46.reuse, R5 ;  /* 0x000000052e027220 */ /* 0x040fe20000400000 */
[C---:B------:R-:W-:Y:S01]  /*6ac0*/  FMUL R4, R46.reuse, R8 ;  /* 0x000000082e047220 */ /* 0x040fe20000400000 */
[C---:B------:R-:W-:Y:S01]  /*6ad0*/  FMUL R3, R46.reuse, R6 ;  /* 0x000000062e037220 */ /* 0x040fe20000400000 */
[C---:B------:R-:W-:Y:S01]  /*6ae0*/  FFMA R0, R49.reuse, R50, R0 ;  /* 0x0000003231007223 */ /* 0x040fe20000000000 */
[C---:B------:R-:W-:Y:S01]  /*6af0*/  FFMA R2, R49.reuse, R51, R2 ;  /* 0x0000003331027223 */ /* 0x040fe20000000002 */
[C---:B------:R-:W-:Y:S01]  /*6b00*/  FMUL R5, R46.reuse, R9 ;  /* 0x000000092e057220 */ /* 0x040fe20000400000 */
        /* <DEDUP_REMOVED lines=16> */
[----:B------:R-:W-:Y:S02]  /*6c10*/  HADD2.F32 R32, -RZ, R57.H1_H1 ;  /* 0x30000039ff207230 */ /* 0x000fe40000004100 */
[C---:B------:R-:W-:Y:S01]  /*6c20*/  FMUL R26, R46.reuse, R30 ;  /* 0x0000001e2e1a7220 */ /* 0x040fe20000400000 */
[C---:B------:R-:W-:Y:S01]  /*6c30*/  FMUL R29, R46.reuse, R33 ;  /* 0x000000212e1d7220 */ /* 0x040fe20000400000 */
[--C-:B------:R-:W-:Y:S02]  /*6c40*/  HADD2.F32 R33, -RZ, R58.reuse.H0_H0 ;  /* 0x2000003aff217230 */ /* 0x100fe40000004100 */
[C---:B------:R-:W-:Y:S01]  /*6c50*/  FFMA R3, R49.reuse, R52, R3 ;  /* 0x0000003431037223 */ /* 0x040fe20000000003 */
[C---:B------:R-:W-:Y:S01]  /*6c60*/  FMUL R7, R46.reuse, R7 ;  /* 0x000000072e077220 */ /* 0x040fe20000400000 */
[----:B------:R-:W-:Y:S01]  /*6c70*/  FMUL R30, R46, R34 ;  /* 0x000000222e1e7220 */ /* 0x000fe20000400000 */
[----:B------:R-:W-:Y:S01]  /*6c80*/  HADD2.F32 R34, -RZ, R58.H1_H1 ;  /* 0x3000003aff227230 */ /* 0x000fe20000004100 */
[----:B------:R-:W-:Y:S01]  /*6c90*/  F2FP.F16.F32.PACK_AB R52, R2, R0 ;  /* 0x000000000234723e */ /* 0x000fe200000000ff */
[--C-:B------:R-:W-:Y:S02]  /*6ca0*/  HADD2.F32 R0, -RZ, R59.reuse.H0_H0 ;  /* 0x2000003bff007230 */ /* 0x100fe40000004100 */
[C---:B------:R-:W-:Y:S01]  /*6cb0*/  FFMA R7, R49.reuse, R32, R7 ;  /* 0x0000002031077223 */ /* 0x040fe20000000007 */
[----:B------:R-:W-:Y:S02]  /*6cc0*/  HADD2.F32 R2, -RZ, R59.H1_H1 ;  /* 0x3000003bff027230 */ /* 0x000fe40000004100 */
[C---:B------:R-:W-:Y:S01]  /*6cd0*/  FFMA R4, R49.reuse, R33, R4 ;  /* 0x0000002131047223 */ /* 0x040fe20000000004 */
[C---:B------:R-:W-:Y:S01]  /*6ce0*/  FFMA R5, R49.reuse, R34, R5 ;  /* 0x0000002231057223 */ /* 0x040fe20000000005 */
[----:B------:R-:W-:Y:S01]  /*6cf0*/  FFMA R6, R49, R0, R6 ;  /* 0x0000000031067223 */ /* 0x000fe20000000006 */
[--C-:B------:R-:W-:Y:S02]  /*6d00*/  HADD2.F32 R0, -RZ, R64.reuse.H0_H0 ;  /* 0x20000040ff007230 */ /* 0x100fe40000004100 */
[C---:B------:R-:W-:Y:S01]  /*6d10*/  FMUL R11, R46.reuse, R11 ;  /* 0x0000000b2e0b7220 */ /* 0x040fe20000400000 */
[----:B------:R-:W-:Y:S01]  /*6d20*/  F2FP.F16.F32.PACK_AB R53, R7, R3 ;  /* 0x000000030735723e */ /* 0x000fe200000000ff */
[--C-:B------:R-:W-:Y:S02]  /*6d30*/  HADD2.F32 R3, -RZ, R65.reuse.H0_H0 ;  /* 0x20000041ff037230 */ /* 0x100fe40000004100 */
[C---:B------:R-:W-:Y:S01]  /*6d40*/  FMUL R15, R46.reuse, R15 ;  /* 0x0000000f2e0f7220 */ /* 0x040fe20000400000 */
[C---:B------:R-:W-:Y:S01]  /*6d50*/  FFMA R11, R49.reuse, R2, R11 ;  /* 0x00000002310b7223 */ /* 0x040fe2000000000b */
[----:B------:R-:W-:Y:S02]  /*6d60*/  HADD2.F32 R2, -RZ, R64.H1_H1 ;  /* 0x30000040ff027230 */ /* 0x000fe40000004100 */
[C---:B------:R-:W-:Y:S01]  /*6d70*/  FFMA R8, R49.reuse, R0, R8 ;  /* 0x0000000031087223 */ /* 0x040fe20000000008 */
[----:B------:R-:W-:Y:S02]  /*6d80*/  HADD2.F32 R0, -RZ, R65.H1_H1 ;  /* 0x30000041ff007230 */ /* 0x000fe40000004100 */
[C---:B------:R-:W-:Y:S01]  /*6d90*/  FMUL R19, R46.reuse, R19 ;  /* 0x000000132e137220 */ /* 0x040fe20000400000 */
[C---:B------:R-:W-:Y:S01]  /*6da0*/  FMUL R23, R46.reuse, R23 ;  /* 0x000000172e177220 */ /* 0x040fe20000400000 */
[C---:B------:R-:W-:Y:S01]  /*6db0*/  FFMA R9, R49.reuse, R2, R9 ;  /* 0x0000000231097223 */ /* 0x040fe20000000009 */
[C---:B------:R-:W-:Y:S01]  /*6dc0*/  FFMA R10, R49.reuse, R3, R10 ;  /* 0x00000003310a7223 */ /* 0x040fe2000000000a */
[----:B------:R-:W-:Y:S01]  /*6dd0*/  FFMA R15, R49, R0, R15 ;  /* 0x00000000310f7223 */ /* 0x000fe2000000000f */
[--C-:B------:R-:W-:Y:S02]  /*6de0*/  HADD2.F32 R2, -RZ, R66.reuse.H0_H0 ;  /* 0x20000042ff027230 */ /* 0x100fe40000004100 */
[C---:B------:R-:W-:Y:S01]  /*6df0*/  FMUL R27, R46.reuse, R27 ;  /* 0x0000001b2e1b7220 */ /* 0x040fe20000400000 */
[----:B------:R-:W-:Y:S01]  /*6e00*/  HADD2.F32 R0, -RZ, R66.H1_H1 ;  /* 0x30000042ff007230 */ /* 0x000fe20000004100 */
[----:B------:R-:W-:Y:S01]  /*6e10*/  F2FP.F16.F32.PACK_AB R54, R5, R4 ;  /* 0x000000040536723e */ /* 0x000fe200000000ff */
[--C-:B------:R-:W-:Y:S02]  /*6e20*/  HADD2.F32 R3, -RZ, R67.reuse.H0_H0 ;  /* 0x20000043ff037230 */ /* 0x100fe40000004100 */
[C---:B------:R-:W-:Y:S01]  /*6e30*/  FFMA R12, R49.reuse, R2, R12 ;  /* 0x00000002310c7223 */ /* 0x040fe2000000000c */
[--C-:B------:R-:W-:Y:S02]  /*6e40*/  HADD2.F32 R2, -RZ, R72.reuse.H0_H0 ;  /* 0x20000048ff027230 */ /* 0x100fe40000004100 */
[C---:B------:R-:W-:Y:S01]  /*6e50*/  FFMA R13, R49.reuse, R0, R13 ;  /* 0x00000000310d7223 */ /* 0x040fe2000000000d */
[----:B------:R-:W-:Y:S02]  /*6e60*/  HADD2.F32 R0, -RZ, R67.H1_H1 ;  /* 0x30000043ff007230 */ /* 0x000fe40000004100 */
[----:B------:R-:W-:Y:S01]  /*6e70*/  FFMA R14, R49, R3, R14 ;  /* 0x00000003310e7223 */ /* 0x000fe2000000000e */
[----:B------:R-:W-:Y:S01]  /*6e80*/  HADD2.F32 R3, -RZ, R72.H1_H1 ;  /* 0x30000048ff037230 */ /* 0x000fe20000004100 */
[----:B------:R-:W-:Y:S01]  /*6e90*/  F2FP.F16.F32.PACK_AB R55, R11, R6 ;  /* 0x000000060b37723e */ /* 0x000fe200000000ff */
[C---:B------:R-:W-:Y:S01]  /*6ea0*/  FMUL R31, R46.reuse, R31 ;  /* 0x0000001f2e1f7220 */ /* 0x040fe20000400000 */
[C---:B------:R-:W-:Y:S01]  /*6eb0*/  FFMA R19, R49.reuse, R0, R19 ;  /* 0x0000000031137223 */ /* 0x040fe20000000013 */
[--C-:B------:R-:W-:Y:S02]  /*6ec0*/  HADD2.F32 R0, -RZ, R73.reuse.H0_H0 ;  /* 0x20000049ff007230 */ /* 0x100fe40000004100 */
[C---:B------:R-:W-:Y:S01]  /*6ed0*/  FFMA R16, R49.reuse, R2, R16 ;  /* 0x0000000231107223 */ /* 0x040fe20000000010 */
[----:B------:R1:W-:Y:S01]  /*6ee0*/  STS.128 [R104], R52 ;  /* 0x0000003468007388 */ /* 0x0003e20000000c00 */
[C---:B------:R-:W-:Y:S01]  /*6ef0*/  FFMA R17, R49.reuse, R3, R17 ;  /* 0x0000000331117223 */ /* 0x040fe20000000011 */
[----:B------:R-:W-:Y:S02]  /*6f00*/  HADD2.F32 R2, -RZ, R73.H1_H1 ;  /* 0x30000049ff027230 */ /* 0x000fe40000004100 */
[----:B------:R-:W-:Y:S01]  /*6f10*/  FFMA R18, R49, R0, R18 ;  /* 0x0000000031127223 */ /* 0x000fe20000000012 */
[--C-:B------:R-:W-:Y:S01]  /*6f20*/  HADD2.F32 R0, -RZ, R74.reuse.H0_H0 ;  /* 0x2000004aff007230 */ /* 0x100fe20000004100 */
[----:B------:R-:W-:Y:S01]  /*6f30*/  F2FP.F16.F32.PACK_AB R8, R9, R8 ;  /* 0x000000080908723e */ /* 0x000fe200000000ff */
[--C-:B------:R-:W-:Y:S02]  /*6f40*/  HADD2.F32 R3, -RZ, R75.reuse.H0_H0 ;  /* 0x2000004bff037230 */ /* 0x100fe40000004100 */
[C---:B------:R-:W-:Y:S01]  /*6f50*/  FFMA R23, R49.reuse, R2, R23 ;  /* 0x0000000231177223 */ /* 0x040fe20000000017 */
[----:B------:R-:W-:Y:S02]  /*6f60*/  HADD2.F32 R2, -RZ, R74.H1_H1 ;  /* 0x3000004aff027230 */ /* 0x000fe40000004100 */
[----:B------:R-:W-:Y:S01]  /*6f70*/  FFMA R20, R49, R0, R20 ;  /* 0x0000000031147223 */ /* 0x000fe20000000014 */
[----:B------:R-:W-:Y:S01]  /*6f80*/  HADD2.F32 R0, -RZ, R75.H1_H1 ;  /* 0x3000004bff007230 */ /* 0x000fe20000004100 */
[----:B------:R-:W-:Y:S01]  /*6f90*/  F2FP.F16.F32.PACK_AB R9, R15, R10 ;  /* 0x0000000a0f09723e */ /* 0x000fe200000000ff */
[----:B------:R-:W-:Y:S02]  /*6fa0*/  HADD2.F32 R4, -RZ, R83.H0_H0 ;  /* 0x20000053ff047230 */ /* 0x000fe40000004100 */
[C---:B------:R-:W-:Y:S01]  /*6fb0*/  FFMA R21, R49.reuse, R2, R21 ;  /* 0x0000000231157223 */ /* 0x040fe20000000015 */
[C---:B------:R-:W-:Y:S01]  /*6fc0*/  FFMA R22, R49.reuse, R3, R22 ;  /* 0x0000000331167223 */ /* 0x040fe20000000016 */
[----:B------:R-:W-:Y:S01]  /*6fd0*/  FFMA R27, R49, R0, R27 ;  /* 0x00000000311b7223 */ /* 0x000fe2000000001b */
[--C-:B------:R-:W-:Y:S01]  /*6fe0*/  HADD2.F32 R2, -RZ, R80.reuse.H0_H0 ;  /* 0x20000050ff027230 */ /* 0x100fe20000004100 */
[----:B------:R-:W-:Y:S01]  /*6ff0*/  F2FP.F16.F32.PACK_AB R10, R13, R12 ;  /* 0x0000000c0d0a723e */ /* 0x000fe200000000ff */
[----:B------:R-:W-:Y:S01]  /*7000*/  HADD2.F32 R0, -RZ, R80.H1_H1 ;  /* 0x30000050ff007230 */ /* 0x000fe20000004100 */
[----:B------:R-:W-:Y:S01]  /*7010*/  F2FP.F16.F32.PACK_AB R11, R19, R14 ;  /* 0x0000000e130b723e */ /* 0x000fe200000000ff */
[--C-:B------:R-:W-:Y:S02]  /*7020*/  HADD2.F32 R3, -RZ, R81.reuse.H0_H0 ;  /* 0x20000051ff037230 */ /* 0x100fe40000004100 */
[C---:B------:R-:W-:Y:S01]  /*7030*/  FFMA R24, R49.reuse, R2, R24 ;  /* 0x0000000231187223 */ /* 0x040fe20000000018 */
[--C-:B------:R-:W-:Y:S02]  /*7040*/  HADD2.F32 R2, -RZ, R82.reuse.H0_H0 ;  /* 0x20000052ff027230 */ /* 0x100fe40000004100 */
[C---:B------:R-:W-:Y:S01]  /*7050*/  FFMA R25, R49.reuse, R0, R25 ;  /* 0x0000000031197223 */ /* 0x040fe20000000019 */
[----:B------:R1:W-:Y:S01]  /*7060*/  STS.128 [R103+0x10], R8 ;  /* 0x0000100867007388 */ /* 0x0003e20000000c00 */
[----:B------:R-:W-:Y:S02]  /*7070*/  HADD2.F32 R0, -RZ, R81.H1_H1 ;  /* 0x30000051ff007230 */ /* 0x000fe40000004100 */
[----:B------:R-:W-:Y:S01]  /*7080*/  FFMA R26, R49, R3, R26 ;  /* 0x00000003311a7223 */ /* 0x000fe2000000001a */
[----:B------:R-:W-:Y:S01]  /*7090*/  HADD2.F32 R3, -RZ, R82.H1_H1 ;  /* 0x30000052ff037230 */ /* 0x000fe20000004100 */
[----:B------:R-:W-:Y:S01]  /*70a0*/  F2FP.F16.F32.PACK_AB R16, R17, R16 ;  /* 0x000000101110723e */ /* 0x000fe200000000ff */
[----:B------:R-:W-:Y:S01]  /*70b0*/  HADD2.F32 R5, -RZ, R83.H1_H1 ;  /* 0x30000053ff057230 */ /* 0x000fe20000004100 */
[----:B------:R-:W-:Y:S01]  /*70c0*/  F2FP.F16.F32.PACK_AB R17, R23, R18 ;  /* 0x000000121711723e */ /* 0x000fe200000000ff */
[----:B------:R-:W-:Y:S01]  /*70d0*/  FFMA R31, R49, R0, R31 ;  /* 0x00000000311f7223 */ /* 0x000fe2000000001f */
[----:B------:R-:W-:Y:S01]  /*70e0*/  FMUL R35, R46, R35 ;  /* 0x000000232e237220 */ /* 0x000fe20000400000 */
[----:B------:R-:W-:Y:S01]  /*70f0*/  F2FP.F16.F32.PACK_AB R18, R21, R20 ;  /* 0x000000141512723e */ /* 0x000fe200000000ff */
[----:B------:R-:W-:Y:S01]  /*7100*/  FFMA R28, R49, R2, R28 ;  /* 0x00000002311c7223 */ /* 0x000fe2000000001c */
[----:B------:R-:W-:Y:S01]  /*7110*/  F2FP.F16.F32.PACK_AB R19, R27, R22 ;  /* 0x000000161b13723e */ /* 0x000fe200000000ff */
[C---:B------:R-:W-:Y:S01]  /*7120*/  FFMA R29, R49.reuse, R3, R29 ;  /* 0x00000003311d7223 */ /* 0x040fe2000000001d */
[C---:B------:R-:W-:Y:S01]  /*7130*/  FFMA R30, R49.reuse, R4, R30 ;  /* 0x00000004311e7223 */ /* 0x040fe2000000001e */
[----:B------:R-:W-:Y:S01]  /*7140*/  FFMA R35, R49, R5, R35 ;  /* 0x0000000531237223 */ /* 0x000fe20000000023 */
[----:B------:R-:W-:Y:S01]  /*7150*/  F2FP.F16.F32.PACK_AB R24, R25, R24 ;  /* 0x000000181918723e */ /* 0x000fe200000000ff */
[----:B------:R1:W-:Y:S01]  /*7160*/  STS.128 [R102+0x20], R16 ;  /* 0x0000201066007388 */ /* 0x0003e20000000c00 */
[----:B------:R-:W-:Y:S02]  /*7170*/  F2FP.F16.F32.PACK_AB R25, R31, R26 ;  /* 0x0000001a1f19723e */ /* 0x000fe400000000ff */
[----:B------:R-:W-:Y:S02]  /*7180*/  F2FP.F16.F32.PACK_AB R26, R29, R28 ;  /* 0x0000001c1d1a723e */ /* 0x000fe400000000ff */
[----:B------:R-:W-:Y:S05]  /*7190*/  F2FP.F16.F32.PACK_AB R27, R35, R30 ;  /* 0x0000001e231b723e */ /* 0x000fea00000000ff */
[----:B------:R1:W-:Y:S01]  /*71a0*/  STS.128 [R110+0x30], R24 ;  /* 0x000030186e007388 */ /* 0x0003e20000000c00 */
[----:B------:R-:W-:Y:S01]  /*71b0*/  @!PT LDS RZ, [RZ] ;  /* 0x00000000fffff984 */ /* 0x000fe20000000800 */
[----:B------:R-:W-:Y:S01]  /*71c0*/  @!PT LDS RZ, [RZ] ;  /* 0x00000000fffff984 */ /* 0x000fe20000000800 */
[----:B------:R-:W-:Y:S01]  /*71d0*/  @!PT LDS RZ, [RZ] ;  /* 0x00000000fffff984 */ /* 0x000fe20000000800 */
[----:B------:R-:W-:Y:S01]  /*71e0*/  @!PT LDS RZ, [RZ] ;  /* 0x00000000fffff984 */ /* 0x000fe20000000800 */
[----:B------:R2:W-:Y:S07]  /*71f0*/  MEMBAR.ALL.CTA ;  /* 0x0000000000007992 */ /* 0x0005ee0000008000 */
[----:B--2---:R-:W2:Y:S02]  /*7200*/  FENCE.VIEW.ASYNC.S ;  /* 0x00000000000073c6 */ /* 0x004ea40000000000 */
[----:B--2---:R-:W-:Y:S06]  /*7210*/  BAR.SYNC.DEFER_BLOCKING 0x1, 0x80 ;  /* 0x0042000000007b1d */ /* 0x004fec0000010000 */
[----:B------:R-:W-:Y:S05]  /*7220*/  @P0 BRA `(.L_x_130) ;  /* 0x0000000000280947 */ /* 0x000fea0003800000 */
[----:B------:R-:W-:Y:S02]  /*7230*/  UIADD3 UR4, UPT, UPT, UR48, 0x400, URZ ;  /* 0x0000040030047890 */ /* 0x000fe4000fffe0ff */
[----:B------:R-:W-:Y:S01]  /*7240*/  UIADD3 UR6, UP0, UPT, UR52, 0x680, URZ ;  /* 0x0000068034067890 */ /* 0x000fe2000ff1e0ff */
[----:B------:R-:W-:Y:S03]  /*7250*/  UMOV UR43, UR36 ;  /* 0x00000024002b7c82 */ /* 0x000fe60008000000 */
[----:B------:R-:W-:Y:S01]  /*7260*/  MOV R97, UR4 ;  /* 0x0000000400617c02 */ /* 0x000fe20008000f00 */
[----:B------:R-:W-:Y:S03]  /*7270*/  UIADD3.X UR7, UPT, UPT, URZ, UR53, URZ, UP0, !UPT ;  /* 0x00000035ff077290 */ /* 0x000fe600087fe4ff */
[----:B------:R-:W-:Y:S11]  /*7280*/  R2UR UR40, R97 ;  /* 0x00000000612872ca */ /* 0x000ff600000e0000 */
[----:B------:R-:W-:Y:S02]  /*7290*/  @!UPT UIADD3 URZ, UPT, UPT, URZ, URZ, URZ ;  /* 0x000000fffffff290 */ /* 0x000fe4000fffe0ff */
[----:B------:R2:W-:Y:S01]  /*72a0*/  UTMASTG.3D [UR40], [UR6] ;  /* 0x00000028060073b5 */ /* 0x0005e20008010000 */
[----:B------:R0:W-:Y:S01]  /*72b0*/  UTMACMDFLUSH ;  /* 0x00000000000079b7 */ /* 0x0001e20000000000 */
[----:B--2---:R-:W-:Y:S04]  /*72c0*/  DEPBAR.LE SB0, 0x1 ;  /* 0x000080400000791a */ /* 0x004fe80000000000 */
.L_x_130:
[----:B------:R-:W-:Y:S05]  /*72d0*/  BSYNC.RECONVERGENT B0 ;  /* 0x0000000000007941 */ /* 0x000fea0003800200 */
.L_x_129:
[----:B------:R-:W-:Y:S01]  /*72e0*/  BAR.SYNC.DEFER_BLOCKING 0x1, 0x80 ;  /* 0x0042000000007b1d */ /* 0x000fe20000010000 */
[----:B------:R-:W-:Y:S01]  /*72f0*/  ISETP.NE.AND P1, PT, R111, RZ, PT ;  /* 0x000000ff6f00720c */ /* 0x000fe20003f25270 */
[----:B------:R-:W-:Y:S01]  /*7300*/  UIADD3 UR4, UPT, UPT, UR50, -0x1, URZ ;  /* 0xffffffff32047890 */ /* 0x000fe2000fffe0ff */
[----:B------:R-:W-:Y:S03]  /*7310*/  LEA R2, R60, UR48, 0x3 ;  /* 0x000000303c027c11 */ /* 0x000fe6000f8e18ff */
[----:B------:R-:W-:Y:S08]  /*7320*/  UISETP.GT.U32.AND UP0, UPT, UR4, -0x3, UPT ;  /* 0xfffffffd0400788c */ /* 0x000ff0000bf04070 */
[----:B------:R-:W-:Y:S01]  /*7330*/  @P1 SHF.L.U32 R3, R101, 0x1f, RZ ;  /* 0x0000001f65031819 */ /* 0x000fe200000006ff */
[----:B------:R-:W-:Y:S06]  /*7340*/  BRA.U UP0, `(.L_x_131) ;  /* 0x0000000100247547 */ /* 0x000fec000b800000 */
[----:B------:R-:W-:Y:S01]  /*7350*/  IMAD.U32 R4, RZ, RZ, UR49 ;  /* 0x00000031ff047e24 */ /* 0x000fe2000f8e00ff */
[----:B------:R-:W-:Y:S01]  /*7360*/  MOV R0, UR37 ;  /* 0x0000002500007c02 */ /* 0x000fe20008000f00 */
[----:B------:R-:W-:Y:S03]  /*7370*/  UIADD3 UR49, UPT, UPT, UR49, 0x1, URZ ;  /* 0x0000000131317890 */ /* 0x000fe6000fffe0ff */
[----:B------:R-:W-:Y:S01]  /*7380*/  @P1 LEA R4, R4, UR48, 0x3 ;  /* 0x0000003004041c11 */ /* 0x000fe2000f8e18ff */
[----:B------:R-:W-:Y:S04]  /*7390*/  UISETP.NE.AND UP0, UPT, UR49, 0x3, UPT ;  /* 0x000000033100788c */ /* 0x000fe8000bf05270 */
[----:B------:R-:W-:Y:S01]  /*73a0*/  @P1 VIADD R4, R4, 0x138 ;  /* 0x0000013804041836 */ /* 0x000fe20000000000 */
[----:B------:R-:W-:Y:S04]  /*73b0*/  USEL UR49, UR49, URZ, UP0 ;  /* 0x000000ff31317287 */ /* 0x000fe80008000000 */
[----:B------:R-:W-:Y:S04]  /*73c0*/  @P1 PRMT R0, R0, 0x654, R4 ;  /* 0x0000065400001816 */ /* 0x000fe80000000004 */
[----:B------:R2:W-:Y:S04]  /*73d0*/  @P1 SYNCS.ARRIVE.TRANS64.RED.A1T0 RZ, [R0+URZ], RZ ;  /* 0x000000ff00ff19a7 */ /* 0x0005e800081004ff */
.L_x_131:
[----:B------:R-:W4:Y:S01]  /*73e0*/  @P1 SYNCS.PHASECHK.TRANS64.TRYWAIT P0, [R2+URZ+0x120], R3 ;  /* 0x00012003020015a7 */ /* 0x000f2200080011ff */
[----:B------:R-:W-:Y:S01]  /*73f0*/  BSSY B1, `(.L_x_132) ;  /* 0x0000016000017945 */ /* 0x000fe20003800000 */
[----:B----4-:R-:W-:Y:S03]  /*7400*/  @P1 SEL R61, RZ, 0x1, !P0 ;  /* 0x00000001ff3d1807 */ /* 0x010fe60004000000 */
[----:B------:R-:W-:Y:S05]  /*7410*/  @!P1 BRA `(.L_x_133) ;  /* 0x00000000004c9947 */ /* 0x000fea0003800000 */
[----:B------:R-:W-:Y:S01]  /*7420*/  ISETP.NE.AND P0, PT, R61, RZ, PT ;  /* 0x000000ff3d00720c */ /* 0x000fe20003f05270 */
[----:B------:R-:W-:Y:S01]  /*7430*/  BSSY B0, `(.L_x_134) ;  /* 0x000000b000007945 */ /* 0x000fe20003800000 */
[----:B------:R-:W-:Y:S11]  /*7440*/  ISETP.NE.AND P1, PT, R62, RZ, PT ;  /* 0x000000ff3e00720c */ /* 0x000ff60003f25270 */
[----:B------:R-:W-:Y:S02]  /*7450*/  @!UPT UIADD3 URZ, UPT, UPT, URZ, URZ, URZ ;  /* 0x000000fffffff290 */ /* 0x000fe4000fffe0ff */
[C---:B------:R-:W-:Y:S01]  /*7460*/  @P1 IMAD R6, R60.reuse, 0x2000, R104 ;  /* 0x000020003c061824 */ /* 0x040fe200078e0268 */
[C---:B------:R-:W-:Y:S01]  /*7470*/  @P1 LEA R4, R60.reuse, R102, 0xd ;  /* 0x000000663c041211 */ /* 0x040fe200078e68ff */
[C---:B------:R-:W-:Y:S02]  /*7480*/  @P1 IMAD R5, R60.reuse, 0x2000, R103 ;  /* 0x000020003c051824 */ /* 0x040fe400078e0267 */
[----:B------:R-:W-:Y:S01]  /*7490*/  @P1 IMAD R3, R60, 0x2000, R110 ;  /* 0x000020003c031824 */ /* 0x000fe200078e026e */
[----:B------:R-:W-:Y:S06]  /*74a0*/  @P0 BRA `(.L_x_135) ;  /* 0x00000000000c0947 */ /* 0x000fec0003800000 */
[----:B--2---:R-:W-:Y:S04]  /*74b0*/  SHF.L.U32 R0, R101, 0x1f, RZ ;  /* 0x0000001f65007819 */ /* 0x004fe800000006ff */
[----:B------:R-:W2:Y:S02]  /*74c0*/  SYNCS.PHASECHK.TRANS64.TRYWAIT P0, [R2+URZ+0x120], R0 ;  /* 0x00012000020075a7 */ /* 0x000ea400080011ff */
[----:B--2---:R-:W-:Y:S05]  /*74d0*/  @!P0 BRA `(.L_x_136) ;  /* 0x0000002800c88947 */ /* 0x004fea0003800000 */
.L_x_135:
[----:B------:R-:W-:Y:S05]  /*74e0*/  BSYNC B0 ;  /* 0x0000000000007941 */ /* 0x000fea0003800000 */
.L_x_134:
[----:B------:R-:W-:Y:S02]  /*74f0*/  ISETP.NE.AND P0, PT, R62, RZ, PT ;  /* 0x000000ff3e00720c */ /* 0x000fe40003f05270 */
[----:B------:R-:W-:Y:S11]  /*7500*/  IADD3 R60, PT, PT, R60, 0x1, RZ ;  /* 0x000000013c3c7810 */ /* 0x000ff60007ffe0ff */
[----:B------:R4:W1:Y:S04]  /*7510*/  @P0 LDS.128 R56, [R6] ;  /* 0x0000000006380984 */ /* 0x0008680000000c00 */
[----:B------:R4:W1:Y:S04]  /*7520*/  @P0 LDS.128 R64, [R5+0x10] ;  /* 0x0000100005400984 */ /* 0x0008680000000c00 */
[----:B------:R4:W1:Y:S04]  /*7530*/  @P0 LDS.128 R72, [R4+0x20] ;  /* 0x0000200004480984 */ /* 0x0008680000000c00 */
[----:B------:R4:W1:Y:S02]  /*7540*/  @P0 LDS.128 R80, [R3+0x30] ;  /* 0x0000300003500984 */ /* 0x0008640000000c00 */
.L_x_133:
[----:B------:R-:W-:Y:S05]  /*7550*/  BSYNC B1 ;  /* 0x0000000000017941 */ /* 0x000fea0003800000 */
.L_x_132:
[----:B--2---:R-:W-:Y:S05]  /*7560*/  VIADD R0, R47, 0x20 ;  /* 0x000000202f007836 */ /* 0x004fea0000000000 */
[----:B------:R-:W-:Y:S04]  /*7570*/  SHF.R.U32.HI R0, RZ, 0x15, R0 ;  /* 0x00000015ff007819 */ /* 0x000fe80000011600 */
[----:B------:R-:W-:Y:S11]  /*7580*/  LOP3.LUT P0, RZ, R0, 0x3, R96, 0x48, !PT ;  /* 0x0000000300ff7812 */ /* 0x000ff60007804860 */
[----:B------:R-:W-:Y:S02]  /*7590*/  @!UPT UIADD3 URZ, UPT, UPT, URZ, URZ, URZ ;  /* 0x000000fffffff290 */ /* 0x000fe4000fffe0ff */
[----:B------:R-:W-:Y:S05]  /*75a0*/  @!P0 BRA `(.L_x_137) ;  /* 0x0000000000408947 */ /* 0x000fea0003800000 */
[----:B------:R-:W2:Y:S01]  /*75b0*/  LDCU.64 UR8, c[0x4][0x70] ;  /* 0x01000e00ff0877ac */ /* 0x000ea20008000a00 */
[----:B----4-:R-:W-:Y:S01]  /*75c0*/  MOV R3, 0x0 ;  /* 0x0000000000037802 */ /* 0x010fe20000000f00 */
[----:B------:R-:W-:Y:S02]  /*75d0*/  HFMA2 R12, -RZ, RZ, 0, 5.9604644775390625e-08 ;  /* 0x00000001ff0c7431 */ /* 0x000fe400000001ff */
[----:B-1----:R-:W-:Y:S02]  /*75e0*/  IMAD.MOV.U32 R8, RZ, RZ, 0x192 ;  /* 0x00000192ff087424 */ /* 0x002fe400078e00ff */
[----:B------:R-:W-:Y:S01]  /*75f0*/  IMAD.MOV.U32 R13, RZ, RZ, RZ ;  /* 0x000000ffff0d7224 */ /* 0x000fe200078e00ff */
[----:B------:R-:W1:Y:S01]  /*7600*/  LDCU.64 UR6, c[0x4][0x78] ;  /* 0x01000f00ff0677ac */ /* 0x000e620008000a00 */
[----:B------:R-:W4:Y:S01]  /*7610*/  LDC.64 R2, c[0x4][R3] ;  /* 0x0100000003027b82 */ /* 0x000f220000000a00 */
[----:B------:R-:W5:Y:S01]  /*7620*/  LDCU.64 UR4, c[0x4][0x10] ;  /* 0x01000200ff0477ac */ /* 0x000f620008000a00 */
[----:B--2---:R-:W-:Y:S01]  /*7630*/  MOV R5, UR9 ;  /* 0x0000000900057c02 */ /* 0x004fe20008000f00 */
[----:B------:R-:W-:Y:S01]  /*7640*/  IMAD.U32 R4, RZ, RZ, UR8 ;  /* 0x00000008ff047e24 */ /* 0x000fe2000f8e00ff */
[----:B-1----:R-:W-:Y:S01]  /*7650*/  MOV R7, UR7 ;  /* 0x0000000700077c02 */ /* 0x002fe20008000f00 */
[----:B------:R-:W-:Y:S01]  /*7660*/  IMAD.U32 R6, RZ, RZ, UR6 ;  /* 0x00000006ff067e24 */ /* 0x000fe2000f8e00ff */
[----:B-----5:R-:W-:Y:S01]  /*7670*/  MOV R11, UR5 ;  /* 0x00000005000b7c02 */ /* 0x020fe20008000f00 */
[----:B------:R-:W-:Y:S02]  /*7680*/  IMAD.U32 R10, RZ, RZ, UR4 ;  /* 0x00000004ff0a7e24 */ /* 0x000fe4000f8e00ff */
[----:B------:R-:W-:Y:S07]  /*7690*/  LEPC R20, `(.L_x_137) ;  /* 0x000000001014794e */ /* 0x000fee0000000000 */
[----:B---34-:R-:W-:Y:S05]  /*76a0*/  CALL.ABS.NOINC R2 ;  /* 0x0000000002007343 */ /* 0x018fea0003c00000 */
.L_x_137:
[----:B------:R-:W-:Y:S05]  /*76b0*/  WARPSYNC.ALL ;  /* 0x0000000000007948 */ /* 0x000fea0003800000 */
[----:B------:R-:W-:Y:S01]  /*76c0*/  R2UR UR4, R47 ;  /* 0x000000002f0472ca */ /* 0x000fe200000e0000 */
[--C-:B-1----:R-:W-:Y:S01]  /*76d0*/  HADD2.F32 R50, -RZ, R56.reuse.H0_H0 ;  /* 0x20000038ff327230 */ /* 0x102fe20000004100 */
[----:B------:R-:W-:Y:S01]  /*76e0*/  ISETP.NE.AND P0, PT, R106, RZ, PT ;  /* 0x000000ff6a00720c */ /* 0x000fe20003f05270 */
[----:B------:R-:W-:Y:S01]  /*76f0*/  HADD2.F32 R51, -RZ, R56.H1_H1 ;  /* 0x30000038ff337230 */ /* 0x000fe20000004100 */
[----:B------:R-:W-:Y:S01]  /*7700*/  BSSY.RECONVERGENT B0, `(.L_x_138) ;  /* 0x0000085000007945 */ /* 0x000fe20003800200 */
[--C-:B------:R-:W-:Y:S08]  /*7710*/  HADD2.F32 R52, -RZ, R57.reuse.H0_H0 ;  /* 0x20000039ff347230 */ /* 0x100ff00000004100 */
[----:B----4-:R-:W1:Y:S02]  /*7720*/  LDTM.x32 R4, tmem[UR4+0x20] ;  /* 0x00002004000479ee */ /* 0x010e6400082c0000 */
[C---:B-1----:R-:W-:Y:S01]  /*7730*/  FMUL R0, R46.reuse, R4 ;  /* 0x000000042e007220 */ /* 0x042fe20000400000 */
        /* <DEDUP_REMOVED lines=67> */
[----:B------:R1:W-:Y:S01]  /*7b70*/  STS.128 [R104+0x2000], R52 ;  /* 0x0020003468007388 */ /* 0x0003e20000000c00 */
        /* <DEDUP_REMOVED lines=52> */
[----:B------:R-:W-:Y:S02]  /*7ec0*/  UIADD3 UR8, UP0, UPT, UR52, 0x680, URZ ;  /* 0x0000068034087890 */ /* 0x000fe4000ff1e0ff */
[----:B------:R-:W-:Y:S02]  /*7ed0*/  UIADD3 UR5, UPT, UPT, UR41, 0x20, URZ ;  /* 0x0000002029057890 */ /* 0x000fe4000fffe0ff */
[----:B------:R-:W-:Y:S02]  /*7ee0*/  UIADD3 UR4, UPT, UPT, UR48, 0x2400, URZ ;  /* 0x0000240030047890 */ /* 0x000fe4000fffe0ff */
[----:B------:R-:W-:Y:S01]  /*7ef0*/  UIADD3.X UR9, UPT, UPT, URZ, UR53, URZ, UP0, !UPT ;  /* 0x00000035ff097290 */ /* 0x000fe200087fe4ff */
[----:B------:R-:W-:Y:S01]  /*7f00*/  UMOV UR6, UR42 ;  /* 0x0000002a00067c82 */ /* 0x000fe20008000000 */
[----:B------:R-:W-:Y:S07]  /*7f10*/  UMOV UR7, UR36 ;  /* 0x0000002400077c82 */ /* 0x000fee0008000000 */
[----:B------:R2:W-:Y:S01]  /*7f20*/  UTMASTG.3D [UR4], [UR8] ;  /* 0x00000004080073b5 */ /* 0x0005e20008010000 */
[----:B------:R0:W-:Y:S01]  /*7f30*/  UTMACMDFLUSH ;  /* 0x00000000000079b7 */ /* 0x0001e20000000000 */
[----:B--2---:R-:W-:Y:S04]  /*7f40*/  DEPBAR.LE SB0, 0x1 ;  /* 0x000080400000791a */ /* 0x004fe80000000000 */
.L_x_139:
[----:B------:R-:W-:Y:S05]  /*7f50*/  BSYNC.RECONVERGENT B0 ;  /* 0x0000000000007941 */ /* 0x000fea0003800200 */
.L_x_138:
[----:B------:R-:W-:Y:S01]  /*7f60*/  BAR.SYNC.DEFER_BLOCKING 0x1, 0x80 ;  /* 0x0042000000007b1d */ /* 0x000fe20000010000 */
[----:B------:R-:W-:Y:S01]  /*7f70*/  ISETP.NE.AND P1, PT, R111, RZ, PT ;  /* 0x000000ff6f00720c */ /* 0x000fe20003f25270 */
[----:B------:R-:W-:Y:S01]  /*7f80*/  UISETP.GT.U32.AND UP0, UPT, UR50, -0x3, UPT ;  /* 0xfffffffd3200788c */ /* 0x000fe2000bf04070 */
[----:B------:R-:W-:Y:S11]  /*7f90*/  LEA R4, R60, UR48, 0x3 ;  /* 0x000000303c047c11 */ /* 0x000ff6000f8e18ff */
        /* <DEDUP_REMOVED lines=11> */
.L_x_140:
        /* <DEDUP_REMOVED lines=9> */
[C---:B--2---:R-:W-:Y:S01]  /*80e0*/  @P1 LEA R0, R60.reuse, R102, 0xd ;  /* 0x000000663c001211 */ /* 0x044fe200078e68ff */
[C---:B------:R-:W-:Y:S02]  /*80f0*/  @P1 IMAD R2, R60.reuse, 0x2000, R103 ;  /* 0x000020003c021824 */ /* 0x040fe400078e0267 */
[----:B------:R-:W-:Y:S01]  /*8100*/  @P1 IMAD R60, R60, 0x2000, R110 ;  /* 0x000020003c3c1824 */ /* 0x000fe200078e026e */
[----:B------:R-:W-:Y:S06]  /*8110*/  @P0 BRA `(.L_x_144) ;  /* 0x00000000000c0947 */ /* 0x000fec0003800000 */
[----:B------:R-:W-:Y:S04]  /*8120*/  SHF.L.U32 R5, R101, 0x1f, RZ ;  /* 0x0000001f65057819 */ /* 0x000fe800000006ff */
[----:B------:R-:W2:Y:S02]  /*8130*/  SYNCS.PHASECHK.TRANS64.TRYWAIT P0, [R4+URZ+0x120], R5 ;  /* 0x00012005040075a7 */ /* 0x000ea400080011ff */
[----:B--2---:R-:W-:Y:S05]  /*8140*/  @!P0 BRA `(.L_x_145) ;  /* 0x0000001c00c08947 */ /* 0x004fea0003800000 */
.L_x_144:
[----:B------:R-:W-:Y:S05]  /*8150*/  BSYNC B0 ;  /* 0x0000000000007941 */ /* 0x000fea0003800000 */
.L_x_143:
[----:B------:R-:W-:Y:S11]  /*8160*/  ISETP.NE.AND P0, PT, R62, RZ, PT ;  /* 0x000000ff3e00720c */ /* 0x000ff60003f05270 */
[----:B------:R-:W-:Y:S02]  /*8170*/  @!UPT UIADD3 URZ, UPT, UPT, URZ, URZ, URZ ;  /* 0x000000fffffff290 */ /* 0x000fe4000fffe0ff */
[----:B------:R4:W1:Y:S04]  /*8180*/  @P0 LDS.128 R56, [R3] ;  /* 0x0000000003380984 */ /* 0x0008680000000c00 */
[----:B------:R4:W1:Y:S04]  /*8190*/  @P0 LDS.128 R64, [R2+0x10] ;  /* 0x0000100002400984 */ /* 0x0008680000000c00 */
[----:B------:R4:W1:Y:S04]  /*81a0*/  @P0 LDS.128 R72, [R0+0x20] ;  /* 0x0000200000480984 */ /* 0x0008680000000c00 */
[----:B------:R4:W1:Y:S02]  /*81b0*/  @P0 LDS.128 R80, [R60+0x30] ;  /* 0x000030003c500984 */ /* 0x0008640000000c00 */
.L_x_142:
[----:B------:R-:W-:Y:S05]  /*81c0*/  BSYNC B1 ;  /* 0x0000000000017941 */ /* 0x000fea0003800000 */
.L_x_141:
[----:B--2-4-:R-:W-:Y:S05]  /*81d0*/  VIADD R0, R47, 0x40 ;  /* 0x000000402f007836 */ /* 0x014fea0000000000 */
[----:B------:R-:W-:Y:S04]  /*81e0*/  SHF.R.U32.HI R0, RZ, 0x15, R0 ;  /* 0x00000015ff007819 */ /* 0x000fe80000011600 */
[----:B------:R-:W-:Y:S11]  /*81f0*/  LOP3.LUT P0, RZ, R0, 0x3, R96, 0x48, !PT ;  /* 0x0000000300ff7812 */ /* 0x000ff60007804860 */
[----:B------:R-:W-:Y:S02]  /*8200*/  @!UPT UIADD3 URZ, UPT, UPT, URZ, URZ, URZ ;  /* 0x000000fffffff290 */ /* 0x000fe4000fffe0ff */
[----:B------:R-:W-:Y:S05]  /*8210*/  @!P0 BRA `(.L_x_146) ;  /* 0x0000000000408947 */ /* 0x000fea0003800000 */
[----:B------:R-:W2:Y:S01]  /*8220*/  LDCU.64 UR8, c[0x4][0x70] ;  /* 0x01000e00ff0877ac */ /* 0x000ea20008000a00 */
[----:B------:R-:W-:Y:S01]  /*8230*/  MOV R3, 0x0 ;  /* 0x0000000000037802 */ /* 0x000fe20000000f00 */
        /* <DEDUP_REMOVED lines=14> */
.L_x_146:
[----:B------:R-:W-:Y:S01]  /*8320*/  ISETP.NE.AND P0, PT, R106, RZ, PT ;  /* 0x000000ff6a00720c */ /* 0x000fe20003f05270 */
[----:B------:R-:W-:Y:S05]  /*8330*/  WARPSYNC.ALL ;  /* 0x0000000000007948 */ /* 0x000fea0003800000 */
[----:B------:R-:W-:Y:S01]  /*8340*/  R2UR UR4, R47 ;  /* 0x000000002f0472ca */ /* 0x000fe200000e0000 */
[--C-:B-1----:R-:W-:Y:S01]  /*8350*/  HADD2.F32 R47, -RZ, R56.reuse.H0_H0 ;  /* 0x20000038ff2f7230 */ /* 0x102fe20000004100 */
[----:B------:R-:W-:Y:S01]  /*8360*/  IADD3 R112, PT, PT, R112, 0x1a0, RZ ;  /* 0x000001a070707810 */ /* 0x000fe20007ffe0ff */
[----:B------:R-:W-:Y:S01]  /*8370*/  HADD2.F32 R50, -RZ, R56.H1_H1 ;  /* 0x30000038ff327230 */ /* 0x000fe20000004100 */
[----:B------:R-:W-:Y:S01]  /*8380*/  BSSY.RECONVERGENT B0, `(.L_x_147) ;  /* 0x0000088000007945 */ /* 0x000fe20003800200 */
[--C-:B------:R-:W-:Y:S01]  /*8390*/  HADD2.F32 R51, -RZ, R57.reuse.H0_H0 ;  /* 0x20000039ff337230 */ /* 0x100fe20000004100 */
[----:B------:R-:W-:Y:S01]  /*83a0*/  LOP3.LUT R112, R112, 0xfefffff8, RZ, 0xc0, !PT ;  /* 0xfefffff870707812 */ /* 0x000fe200078ec0ff */
[----:B------:R-:W-:Y:S02]  /*83b0*/  HADD2.F32 R52, -RZ, R57.H1_H1 ;  /* 0x30000039ff347230 */ /* 0x000fe40000004100 */
[--C-:B------:R-:W-:Y:S02]  /*83c0*/  HADD2.F32 R53, -RZ, R58.reuse.H0_H0 ;  /* 0x2000003aff357230 */ /* 0x100fe40000004100 */
[----:B------:R-:W-:Y:S02]  /*83d0*/  HADD2.F32 R54, -RZ, R58.H1_H1 ;  /* 0x3000003aff367230 */ /* 0x000fe40000004100 */
[----:B------:R-:W1:Y:S01]  /*83e0*/  LDTM.x32 R4, tmem[UR4+0x40] ;  /* 0x00004004000479ee */ /* 0x000e6200082c0000 */
[----:B------:R-:W-:Y:S01]  /*83f0*/  NOP ;  /* 0x0000000000007918 */ /* 0x000fe20000000000 */
[----:B-1----:R1:W-:Y:S01]  /*8400*/  SYNCS.ARRIVE.TRANS64.RED.A1T0 RZ, [R112+URZ], RZ ;  /* 0x000000ff70ff79a7 */ /* 0x0023e200081004ff */
[--C-:B------:R-:W-:Y:S02]  /*8410*/  HADD2.F32 R55, -RZ, R59.reuse.H0_H0 ;  /* 0x2000003bff377230 */ /* 0x100fe40000004100 */
[----:B------:R-:W-:Y:S02]  /*8420*/  HADD2.F32 R56, -RZ, R59.H1_H1 ;  /* 0x3000003bff387230 */ /* 0x000fe40000004100 */
        /* <DEDUP_REMOVED lines=9> */
[C---:B------:R-:W-:Y:S01]  /*84c0*/  FMUL R4, R46.reuse, R4 ;  /* 0x000000042e047220 */ /* 0x040fe20000400000 */
[C---:B------:R-:W-:Y:S01]  /*84d0*/  FMUL R5, R46.reuse, R5 ;  /* 0x000000052e057220 */ /* 0x040fe20000400000 */
[C---:B------:R-:W-:Y:S01]  /*84e0*/  FMUL R6, R46.reuse, R6 ;  /* 0x000000062e067220 */ /* 0x040fe20000400000 */
[C---:B------:R-:W-:Y:S01]  /*84f0*/  FMUL R7, R46.reuse, R7 ;  /* 0x000000072e077220 */ /* 0x040fe20000400000 */
[C---:B------:R-:W-:Y:S01]  /*8500*/  FFMA R4, R49.reuse, R47, R4 ;  /* 0x0000002f31047223 */ /* 0x040fe20000000004 */
[C---:B------:R-:W-:Y:S01]  /*8510*/  FFMA R5, R49.reuse, R50, R5 ;  /* 0x0000003231057223 */ /* 0x040fe20000000005 */
[C---:B------:R-:W-:Y:S01]  /*8520*/  FFMA R6, R49.reuse, R51, R6 ;  /* 0x0000003331067223 */ /* 0x040fe20000000006 */
[----:B------:R-:W-:Y:S01]  /*8530*/  FFMA R7, R49, R52, R7 ;  /* 0x0000003431077223 */ /* 0x000fe20000000007 */
[C---:B------:R-:W-:Y:S01]  /*8540*/  FMUL R8, R46.reuse, R8 ;  /* 0x000000082e087220 */ /* 0x040fe20000400000 */
[C---:B------:R-:W-:Y:S01]  /*8550*/  FMUL R9, R46.reuse, R9 ;  /* 0x000000092e097220 */ /* 0x040fe20000400000 */
[----:B------:R-:W-:Y:S01]  /*8560*/  F2FP.F16.F32.PACK_AB R4, R5, R4 ;  /* 0x000000040504723e */ /* 0x000fe200000000ff */
[C---:B------:R-:W-:Y:S01]  /*8570*/  FMUL R10, R46.reuse, R10 ;  /* 0x0000000a2e0a7220 */ /* 0x040fe20000400000 */
[----:B------:R-:W-:Y:S01]  /*8580*/  F2FP.F16.F32.PACK_AB R5, R7, R6 ;  /* 0x000000060705723e */ /* 0x000fe200000000ff */
[C---:B------:R-:W-:Y:S01]  /*8590*/  FFMA R8, R49.reuse, R53, R8 ;  /* 0x0000003531087223 */ /* 0x040fe20000000008 */
[C---:B------:R-:W-:Y:S01]  /*85a0*/  FFMA R9, R49.reuse, R54, R9 ;  /* 0x0000003631097223 */ /* 0x040fe20000000009 */
[----:B------:R-:W-:Y:S01]  /*85b0*/  FFMA R10, R49, R55, R10 ;  /* 0x00000037310a7223 */ /* 0x000fe2000000000a */
[C---:B------:R-:W-:Y:S01]  /*85c0*/  FMUL R11, R46.reuse, R11 ;  /* 0x0000000b2e0b7220 */ /* 0x040fe20000400000 */
[C---:B------:R-:W-:Y:S01]  /*85d0*/  FMUL R0, R46.reuse, R12 ;  /* 0x0000000c2e007220 */ /* 0x040fe20000400000 */
[C---:B------:R-:W-:Y:S01]  /*85e0*/  FMUL R2, R46.reuse, R13 ;  /* 0x0000000d2e027220 */ /* 0x040fe20000400000 */
[----:B------:R-:W-:Y:S01]  /*85f0*/  F2FP.F16.F32.PACK_AB R6, R9, R8 ;  /* 0x000000080906723e */ /* 0x000fe200000000ff */
[C---:B------:R-:W-:Y:S01]  /*8600*/  FFMA R11, R49.reuse, R56, R11 ;  /* 0x00000038310b7223 */ /* 0x040fe2000000000b */
[C---:B------:R-:W-:Y:S01]  /*8610*/  FFMA R0, R49.reuse, R57, R0 ;  /* 0x0000003931007223 */ /* 0x040fe20000000000 */
[C---:B------:R-:W-:Y:S01]  /*8620*/  FFMA R2, R49.reuse, R58, R2 ;  /* 0x0000003a31027223 */ /* 0x040fe20000000002 */
[C---:B------:R-:W-:Y:S01]  /*8630*/  FMUL R3, R46.reuse, R14 ;  /* 0x0000000e2e037220 */ /* 0x040fe20000400000 */
[C---:B------:R-:W-:Y:S01]  /*8640*/  FMUL R15, R46.reuse, R15 ;  /* 0x0000000f2e0f7220 */ /* 0x040fe20000400000 */
[C---:B------:R-:W-:Y:S01]  /*8650*/  FMUL R12, R46.reuse, R16 ;  /* 0x000000102e0c7220 */ /* 0x040fe20000400000 */
[C---:B------:R-:W-:Y:S01]  /*8660*/  FMUL R13, R46.reuse, R17 ;  /* 0x000000112e0d7220 */ /* 0x040fe20000400000 */
[C---:B------:R-:W-:Y:S01]  /*8670*/  FFMA R3, R49.reuse, R59, R3 ;  /* 0x0000003b31037223 */ /* 0x040fe20000000003 */
[C---:B------:R-:W-:Y:S01]  /*8680*/  FMUL R14, R46.reuse, R18 ;  /* 0x000000122e0e7220 */ /* 0x040fe20000400000 */
[----:B------:R-:W-:Y:S01]  /*8690*/  FFMA R15, R49, R60, R15 ;  /* 0x0000003c310f7223 */ /* 0x000fe2000000000f */
[C---:B------:R-:W-:Y:S01]  /*86a0*/  FMUL R19, R46.reuse, R19 ;  /* 0x000000132e137220 */ /* 0x040fe20000400000 */
[----:B------:R-:W-:Y:S01]  /*86b0*/  F2FP.F16.F32.PACK_AB R7, R11, R10 ;  /* 0x0000000a0b07723e */ /* 0x000fe200000000ff */
[C---:B------:R-:W-:Y:S01]  /*86c0*/  FFMA R12, R49.reuse, R61, R12 ;  /* 0x0000003d310c7223 */ /* 0x040fe2000000000c */
[----:B------:R-:W-:Y:S02]  /*86d0*/  HADD2.F32 R66, -RZ, R72.H1_H1 ;  /* 0x30000048ff427230 */ /* 0x000fe40000004100 */
[C---:B------:R-:W-:Y:S01]  /*86e0*/  FMUL R16, R46.reuse, R20 ;  /* 0x000000142e107220 */ /* 0x040fe20000400000 */
[C---:B------:R-:W-:Y:S01]  /*86f0*/  FFMA R13, R49.reuse, R62, R13 ;  /* 0x0000003e310d7223 */ /* 0x040fe2000000000d */
[----:B------:R1:W-:Y:S01]  /*8700*/  STS.128 [R104+0x4000], R4 ;  /* 0x0040000468007388 */ /* 0x0003e20000000c00 */
[--C-:B------:R-:W-:Y:S02]  /*8710*/  HADD2.F32 R67, -RZ, R73.reuse.H0_H0 ;  /* 0x20000049ff437230 */ /* 0x100fe40000004100 */
[C---:B------:R-:W-:Y:S01]  /*8720*/  FMUL R17, R46.reuse, R21 ;  /* 0x000000152e117220 */ /* 0x040fe20000400000 */
[C---:B------:R-:W-:Y:S01]  /*8730*/  FFMA R14, R49.reuse, R63, R14 ;  /* 0x0000003f310e7223 */ /* 0x040fe2000000000e */
[----:B------:R-:W-:Y:S02]  /*8740*/  HADD2.F32 R68, -RZ, R73.H1_H1 ;  /* 0x30000049ff447230 */ /* 0x000fe40000004100 */
[C---:B------:R-:W-:Y:S01]  /*8750*/  FMUL R18, R46.reuse, R22 ;  /* 0x000000162e127220 */ /* 0x040fe20000400000 */
[C---:B------:R-:W-:Y:S01]  /*8760*/  FFMA R19, R49.reuse, R64, R19 ;  /* 0x0000004031137223 */ /* 0x040fe20000000013 */
        /* <DEDUP_REMOVED lines=13> */
[----:B------:R-:W-:Y:S01]  /*8840*/  FMUL R27, R46, R27 ;  /* 0x0000001b2e1b7220 */ /* 0x000fe20000400000 */
[----:B------:R-:W-:Y:S01]  /*8850*/  F2FP.F16.F32.PACK_AB R8, R2, R0 ;  /* 0x000000000208723e */ /* 0x000fe200000000ff */
[----:B------:R-:W-:Y:S01]  /*8860*/  FFMA R20, R49, R69, R20 ;  /* 0x0000004531147223 */ /* 0x000fe20000000014 */
[----:B------:R-:W-:Y:S01]  /*8870*/  F2FP.F16.F32.PACK_AB R9, R15, R3 ;  /* 0x000000030f09723e */ /* 0x000fe200000000ff */
[----:B------:R-:W-:Y:S01]  /*8880*/  HADD2.F32 R74, -RZ, R80.H1_H1 ;  /* 0x30000050ff4a7230 */ /* 0x000fe20000004100 */
[----:B------:R-:W-:Y:S01]  /*8890*/  F2FP.F16.F32.PACK_AB R10, R13, R12 ;  /* 0x0000000c0d0a723e */ /* 0x000fe200000000ff */
[C---:B------:R-:W-:Y:S01]  /*88a0*/  FMUL R24, R46.reuse, R28 ;  /* 0x0000001c2e187220 */ /* 0x040fe20000400000 */
[----:B------:R-:W-:Y:S01]  /*88b0*/  F2FP.F16.F32.PACK_AB R11, R19, R14 ;  /* 0x0000000e130b723e */ /* 0x000fe200000000ff */
[C---:B------:R-:W-:Y:S01]  /*88c0*/  FFMA R21, R49.reuse, R70, R21 ;  /* 0x0000004631157223 */ /* 0x040fe20000000015 */
[--C-:B------:R-:W-:Y:S02]  /*88d0*/  HADD2.F32 R75, -RZ, R81.reuse.H0_H0 ;  /* 0x20000051ff4b7230 */ /* 0x100fe40000004100 */
[C---:B------:R-:W-:Y:S01]  /*88e0*/  FMUL R25, R46.reuse, R29 ;  /* 0x0000001d2e197220 */ /* 0x040fe20000400000 */
[C---:B------:R-:W-:Y:S01]  /*88f0*/  FFMA R22, R49.reuse, R71, R22 ;  /* 0x0000004731167223 */ /* 0x040fe20000000016 */
[----:B------:R1:W-:Y:S01]  /*8900*/  STS.128 [R103+0x4010], R8 ;  /* 0x0040100867007388 */ /* 0x0003e20000000c00 */
        /* <DEDUP_REMOVED lines=8> */
[----:B------:R-:W-:Y:S01]  /*8990*/  FFMA R25, R49, R74, R25 ;  /* 0x0000004a31197223 */ /* 0x000fe20000000019 */
[--C-:B------:R-:W-:Y:S02]  /*89a0*/  HADD2.F32 R79, -RZ, R83.reuse.H0_H0 ;  /* 0x20000053ff4f7230 */ /* 0x100fe40000004100 */
[C---:B------:R-:W-:Y:S01]  /*89b0*/  FMUL R29, R46.reuse, R33 ;  /* 0x000000212e1d7220 */ /* 0x040fe20000400000 */
[----:B------:R-:W-:Y:S01]  /*89c0*/  F2FP.F16.F32.PACK_AB R16, R17, R16 ;  /* 0x000000101110723e */ /* 0x000fe200000000ff */
[----:B------:R-:W-:Y:S01]  /*89d0*/  FFMA R26, R49, R75, R26 ;  /* 0x0000004b311a7223 */ /* 0x000fe2000000001a */
[----:B------:R-:W-:Y:S02]  /*89e0*/  HADD2.F32 R80, -RZ, R83.H1_H1 ;  /* 0x30000053ff507230 */ /* 0x000fe40000004100 */
[C---:B------:R-:W-:Y:S01]  /*89f0*/  FMUL R30, R46.reuse, R34 ;  /* 0x000000222e1e7220 */ /* 0x040fe20000400000 */
        /* <DEDUP_REMOVED lines=32> */
.L_x_148:
[----:B------:R-:W-:Y:S05]  /*8c00*/  BSYNC.RECONVERGENT B0 ;  /* 0x0000000000007941 */ /* 0x000fea0003800200 */
.L_x_147:
[----:B------:R-:W-:Y:S01]  /*8c10*/  BAR.SYNC.DEFER_BLOCKING 0x1, 0x80 ;  /* 0x0042000000007b1d */ /* 0x000fe20000010000 */
[----:B------:R-:W-:Y:S01]  /*8c20*/  UIADD3 UR4, UPT, UPT, UR50, 0x1, URZ ;  /* 0x0000000132047890 */ /* 0x000fe2000fffe0ff */
[----:B------:R-:W-:Y:S03]  /*8c30*/  IADD3 R48, PT, PT, R48, 0x1, RZ ;  /* 0x0000000130307810 */ /* 0x000fe60007ffe0ff */
[----:B------:R-:W-:Y:S09]  /*8c40*/  UISETP.GT.U32.AND UP0, UPT, UR4, -0x3, UPT ;  /* 0xfffffffd0400788c */ /* 0x000ff2000bf04070 */
[----:B------:R-:W-:Y:S05]  /*8c50*/  BRA.U UP0, `(.L_x_149) ;  /* 0x0000000100287547 */ /* 0x000fea000b800000 */
[----:B------:R-:W-:Y:S01]  /*8c60*/  ISETP.NE.AND P0, PT, R111, RZ, PT ;  /* 0x000000ff6f00720c */ /* 0x000fe20003f05270 */
[----:B------:R-:W-:Y:S01]  /*8c70*/  IMAD.U32 R2, RZ, RZ, UR49 ;  /* 0x00000031ff027e24 */ /* 0x000fe2000f8e00ff */
[----:B------:R-:W-:Y:S01]  /*8c80*/  UIADD3 UR49, UPT, UPT, UR49, 0x1, URZ ;  /* 0x0000000131317890 */ /* 0x000fe2000fffe0ff */
[----:B------:R-:W-:Y:S03]  /*8c90*/  IMAD.U32 R0, RZ, RZ, UR37 ;  /* 0x00000025ff007e24 */ /* 0x000fe6000f8e00ff */
[----:B------:R-:W-:Y:S04]  /*8ca0*/  UISETP.NE.AND UP0, UPT, UR49, 0x3, UPT ;  /* 0x000000033100788c */ /* 0x000fe8000bf05270 */
[----:B------:R-:W-:Y:S03]  /*8cb0*/  USEL UR49, UR49, URZ, UP0 ;  /* 0x000000ff31317287 */ /* 0x000fe60008000000 */
[----:B------:R-:W-:Y:S05]  /*8cc0*/  @P0 LEA R2, R2, UR48, 0x3 ;  /* 0x0000003002020c11 */ /* 0x000fea000f8e18ff */
[----:B------:R-:W-:Y:S05]  /*8cd0*/  @P0 VIADD R2, R2, 0x138 ;  /* 0x0000013802020836 */ /* 0x000fea0000000000 */
[----:B------:R-:W-:Y:S04]  /*8ce0*/  @P0 PRMT R0, R0, 0x654, R2 ;  /* 0x0000065400000816 */ /* 0x000fe80000000002 */
[----:B------:R2:W-:Y:S03]  /*8cf0*/  @P0 SYNCS.ARRIVE.TRANS64.RED.A1T0 RZ, [R0+URZ], RZ ;  /* 0x000000ff00ff09a7 */ /* 0x0005e600081004ff */
.L_x_149:
[----:B------:R-:W-:Y:S01]  /*8d00*/  ISETP.NE.AND P2, PT, R107, RZ, PT ;  /* 0x000000ff6b00720c */ /* 0x000fe20003f45270 */
[----:B------:R-:W-:Y:S01]  /*8d10*/  UIADD3 UR50, UPT, UPT, UR50, 0x3, URZ ;  /* 0x0000000332327890 */ /* 0x000fe2000fffe0ff */
[----:B------:R-:W-:Y:S01]  /*8d20*/  ISETP.NE.AND P0, PT, R109, 0x2, PT ;  /* 0x000000026d00780c */ /* 0x000fe20003f05270 */
[----:B------:R-:W-:Y:S01]  /*8d30*/  IMAD.IADD R15, R44, 0x1, R90 ;  /* 0x000000012c0f7824 */ /* 0x000fe200078e025a */
[----:B------:R-:W-:Y:S01]  /*8d40*/  ISETP.NE.AND P1, PT, R48, 0x4, PT ;  /* 0x000000043000780c */ /* 0x000fe20003f25270 */
[----:B------:R-:W-:Y:S01]  /*8d50*/  IMAD.IADD R14, R45, 0x1, R91 ;  /* 0x000000012d0e7824 */ /* 0x000fe200078e025b */
[----:B------:R-:W-:Y:S02]  /*8d60*/  SEL R2, RZ, 0x1, P0 ;  /* 0x00000001ff027807 */ /* 0x000fe40000000000 */
[----:B--2---:R-:W-:Y:S02]  /*8d70*/  SEL R0, RZ, 0x1, P1 ;  /* 0x00000001ff007807 */ /* 0x004fe40000800000 */
[----:B------:R-:W-:Y:S02]  /*8d80*/  LOP3.LUT R99, R99, R2, RZ, 0x3c, !PT ;  /* 0x0000000263637212 */ /* 0x000fe400078e3cff */
[----:B------:R-:W-:Y:S02]  /*8d90*/  LOP3.LUT R100, R100, R0, RZ, 0x3c, !PT ;  /* 0x0000000064647212 */ /* 0x000fe400078e3cff */
[----:B------:R-:W-:Y:S02]  /*8da0*/  @P2 R2UR UR36, R98 ;  /* 0x00000000622422ca */ /* 0x000fe400000e0000 */
[----:B------:R-:W-:Y:S02]  /*8db0*/  SEL R109, R109, RZ, P0 ;  /* 0x000000ff6d6d7207 */ /* 0x000fe40000000000 */
[----:B------:R-:W-:Y:S01]  /*8dc0*/  SEL R48, R48, RZ, P1 ;  /* 0x000000ff30307207 */ /* 0x000fe20000800000 */
[----:B------:R-:W-:Y:S10]  /*8dd0*/  @P2 BRA `(.L_x_150) ;  /* 0xffffffcc00582947 */ /* 0x000ff4000383ffff */
[----:B------:R-:W-:-:S09]  /*8de0*/  UISETP.NE.AND UP0, UPT, UR51, URZ, UPT ;  /* 0x000000ff3300728c */ /* 0x000fd2000bf05270 */
[----:B------:R-:W-:Y:S05]  /*8df0*/  BRA.U !UP0, `(.L_x_151) ;  /* 0x0000000108487547 */ /* 0x000fea000b800000 */
[----:B------:R-:W2:Y:S02]  /*8e00*/  LDCU.64 UR4, c[0x0][0x890] ;  /* 0x00011200ff0477ac */ /* 0x000ea40008000a00 */
[----:B--2---:R-:W-:-:S04]  /*8e10*/  UISETP.NE.U32.AND UP0, UPT, UR4, URZ, UPT ;  /* 0x000000ff0400728c */ /* 0x004fc8000bf05070 */
[----:B------:R-:W-:-:S09]  /*8e20*/  UISETP.NE.AND.EX UP0, UPT, UR5, URZ, UPT, UP0 ;  /* 0x000000ff0500728c */ /* 0x000fd2000bf05300 */
[----:B------:R-:W-:Y:S05]  /*8e30*/  BRA.U UP0, `(.L_x_152) ;  /* 0x00000001000c7547 */ /* 0x000fea000b800000 */
[----:B------:R-:W-:-:S13]  /*8e40*/  FSETP.NEU.AND P0, PT, R49, RZ, PT ;  /* 0x000000ff3100720b */ /* 0x000fda0003f0d000 */
[----:B------:R-:W-:Y:S05]  /*8e50*/  @!P0 EXIT ;  /* 0x000000000000894d */ /* 0x000fea0003800000 */
[----:B------:R-:W-:Y:S05]  /*8e60*/  BRA `(.L_x_151) ;  /* 0x00000000002c7947 */ /* 0x000fea0003800000 */
.L_x_152:
[----:B------:R-:W-:Y:S01]  /*8e70*/  ISETP.NE.AND P0, PT, R108, RZ, PT ;  /* 0x000000ff6c00720c */ /* 0x000fe20003f05270 */
[----:B------:R-:W-:-:S12]  /*8e80*/  BSSY.RECONVERGENT B0, `(.L_x_151) ;  /* 0x0000009000007945 */ /* 0x000fd80003800200 */
[----:B------:R-:W-:Y:S05]  /*8e90*/  @P0 BRA `(.L_x_153) ;  /* 0x0000000000140947 */ /* 0x000fea0003800000 */
[----:B------:R-:W2:Y:S02]  /*8ea0*/  LDCU.64 UR4, c[0x0][0x888] ;  /* 0x00011100ff0477ac */ /* 0x000ea40008000a00 */
[----:B--2---:R-:W-:-:S04]  /*8eb0*/  ISETP.NE.U32.AND P0, PT, RZ, UR4, PT ;  /* 0x00000004ff007c0c */ /* 0x004fc8000bf05070 */
[----:B------:R-:W-:-:S13]  /*8ec0*/  ISETP.NE.AND.EX P0, PT, RZ, UR5, PT, P0 ;  /* 0x00000005ff007c0c */ /* 0x000fda000bf05300 */
[----:B------:R-:W-:Y:S05]  /*8ed0*/  @!P0 EXIT ;  /* 0x000000000000894d */ /* 0x000fea0003800000 */
[----:B------:R-:W-:Y:S05]  /*8ee0*/  BRA `(.L_x_154) ;  /* 0x0000000000087947 */ /* 0x000fea0003800000 */
.L_x_153:
[----:B------:R-:W-:-:S13]  /*8ef0*/  FSETP.NEU.AND P0, PT, R49, RZ, PT ;  /* 0x000000ff3100720b */ /* 0x000fda0003f0d000 */
[----:B------:R-:W-:Y:S05]  /*8f00*/  @!P0 EXIT ;  /* 0x000000000000894d */ /* 0x000fea0003800000 */
.L_x_154:
[----:B------:R-:W-:Y:S05]  /*8f10*/  BSYNC.RECONVERGENT B0 ;  /* 0x0000000000007941 */ /* 0x000fea0003800200 */
.L_x_151:
[----:B------:R-:W-:Y:S01]  /*8f20*/  ULEA UR4, UR49, UR48, 0x3 ;  /* 0x0000003031047291 */ /* 0x000fe2000f8e18ff */
[----:B------:R-:W-:-:S04]  /*8f30*/  DEPBAR.LE SB0, 0x0 ;  /* 0x000080000000791a */ /* 0x000fc80000000000 */
[----:B------:R-:W-:-:S04]  /*8f40*/  UIADD3 UR4, UPT, UPT, UR4, 0x138, URZ ;  /* 0x0000013804047890 */ /* 0x000fc8000fffe0ff */
[----:B------:R-:W-:-:S09]  /*8f50*/  UPRMT UR4, UR37, 0x654, UR4 ;  /* 0x0000065425047896 */ /* 0x000fd20008000004 */
[----:B------:R-:W-:Y:S01]  /*8f60*/  SYNCS.ARRIVE.TRANS64.RED.A1T0 RZ, [UR4], RZ ;  /* 0x000000ffffff79a7 */ /* 0x000fe20008100404 */
[----:B------:R-:W-:Y:S05]  /*8f70*/  EXIT ;  /* 0x000000000000794d */ /* 0x000fea0003800000 */
.L_x_25:
[----:B--2---:R2:W4:Y:S02]  /*8f80*/  SYNCS.PHASECHK.TRANS64.TRYWAIT P0, [R2+URZ+0x1d0], R3 ;  /* 0x0001d003020075a7 */ /* 0x00452400080011ff */
[----:B----4-:R-:W-:Y:S05]  /*8f90*/  @!P0 NANOSLEEP.SYNCS 0x989680 ;  /* 0x009896800000895d */ /* 0x010fea0003900000 */
[----:B------:R-:W4:Y:S02]  /*8fa0*/  @!P0 SYNCS.PHASECHK.TRANS64 P0, [R2+URZ+0x1d0], R3 ;  /* 0x0001d003020085a7 */ /* 0x000f2400080010ff */
[----:B----4-:R-:W-:Y:S05]  /*8fb0*/  @!P0 BRA `(.L_x_25) ;  /* 0xfffffffc00f08947 */ /* 0x010fea000383ffff */
[----:B------:R-:W-:Y:S05]  /*8fc0*/  BRA `(.L_x_155) ;  /* 0xffffff8800807947 */ /* 0x000fea000383ffff */
.L_x_28:
[----:B------:R-:W-:Y:S07]  /*8fd0*/  MOV R2, UR33 ;  /* 0x0000002100027c02 */ /* 0x000fee0008000f00 */
.L_x_156:
[----:B-1----:R1:W2:Y:S02]  /*8fe0*/  SYNCS.PHASECHK.TRANS64.TRYWAIT P0, [R2+URZ+0x90], R4 ;  /* 0x00009004020075a7 */ /* 0x0022a400080011ff */
[----:B--2---:R-:W-:Y:S05]  /*8ff0*/  @!P0 NANOSLEEP.SYNCS 0x989680 ;  /* 0x009896800000895d */ /* 0x004fea0003900000 */
[----:B------:R-:W2:Y:S02]  /*9000*/  @!P0 SYNCS.PHASECHK.TRANS64 P0, [R2+URZ+0x90], R4 ;  /* 0x00009004020085a7 */ /* 0x000ea400080010ff */
[----:B--2---:R-:W-:Y:S05]  /*9010*/  @!P0 BRA `(.L_x_156) ;  /* 0xfffffffc00f08947 */ /* 0x004fea000383ffff */
[----:B------:R-:W-:Y:S05]  /*9020*/  BRA `(.L_x_27) ;  /* 0xffffff8800e87947 */ /* 0x000fea000383ffff */
.L_x_35:
[----:B-1----:R-:W-:Y:S07]  /*9030*/  MOV R2, UR17 ;  /* 0x0000001100027c02 */ /* 0x002fee0008000f00 */
.L_x_157:
[----:B-1----:R1:W2:Y:S02]  /*9040*/  SYNCS.PHASECHK.TRANS64.TRYWAIT P0, [R2+URZ+0x90], R4 ;  /* 0x00009004020075a7 */ /* 0x0022a400080011ff */
[----:B--2---:R-:W-:Y:S05]  /*9050*/  @!P0 NANOSLEEP.SYNCS 0x989680 ;  /* 0x009896800000895d */ /* 0x004fea0003900000 */
[----:B------:R-:W2:Y:S02]  /*9060*/  @!P0 SYNCS.PHASECHK.TRANS64 P0, [R2+URZ+0x90], R4 ;  /* 0x00009004020085a7 */ /* 0x000ea400080010ff */
[----:B--2---:R-:W-:Y:S05]  /*9070*/  @!P0 BRA `(.L_x_157) ;  /* 0xfffffffc00f08947 */ /* 0x004fea000383ffff */
[----:B------:R-:W-:Y:S05]  /*9080*/  BRA `(.L_x_34) ;  /* 0xffffff8c00a47947 */ /* 0x000fea000383ffff */
.L_x_40:
[----:B-1----:R1:W2:Y:S02]  /*9090*/  SYNCS.PHASECHK.TRANS64.TRYWAIT P0, [R2+URZ+0x160], R3 ;  /* 0x00016003020075a7 */ /* 0x0022a400080011ff */
[----:B--2---:R-:W-:Y:S05]  /*90a0*/  @!P0 NANOSLEEP.SYNCS 0x989680 ;  /* 0x009896800000895d */ /* 0x004fea0003900000 */
[----:B------:R-:W2:Y:S02]  /*90b0*/  @!P0 SYNCS.PHASECHK.TRANS64 P0, [R2+URZ+0x160], R3 ;  /* 0x00016003020085a7 */ /* 0x000ea400080010ff */
[----:B--2---:R-:W-:Y:S05]  /*90c0*/  @!P0 BRA `(.L_x_40) ;  /* 0xfffffffc00f08947 */ /* 0x004fea000383ffff */
[----:B------:R-:W-:Y:S05]  /*90d0*/  BRA `(.L_x_158) ;  /* 0xffffff9000487947 */ /* 0x000fea000383ffff */
.L_x_44:
[----:B---3--:R-:W-:-:S07]  /*90e0*/  MOV R0, UR5 ;  /* 0x0000000500007c02 */ /* 0x008fce0008000f00 */
.L_x_159:
[----:B-1----:R1:W2:Y:S02]  /*90f0*/  SYNCS.PHASECHK.TRANS64.TRYWAIT P0, [R0+URZ], R2 ;  /* 0x00000002000075a7 */ /* 0x0022a400080011ff */
[----:B--2---:R-:W-:Y:S05]  /*9100*/  @!P0 NANOSLEEP.SYNCS 0x989680 ;  /* 0x009896800000895d */ /* 0x004fea0003900000 */
[----:B------:R-:W2:Y:S02]  /*9110*/  @!P0 SYNCS.PHASECHK.TRANS64 P0, [R0+URZ], R2 ;  /* 0x00000002000085a7 */ /* 0x000ea400080010ff */
[----:B--2---:R-:W-:Y:S05]  /*9120*/  @!P0 BRA `(.L_x_159) ;  /* 0xfffffffc00f08947 */ /* 0x004fea000383ffff */
[----:B------:R-:W-:Y:S05]  /*9130*/  BRA `(.L_x_160) ;  /* 0xffffff9400b87947 */ /* 0x000fea000383ffff */
.L_x_45:
[----:B---3--:R-:W-:-:S07]  /*9140*/  MOV R0, UR5 ;  /* 0x0000000500007c02 */ /* 0x008fce0008000f00 */
.L_x_161:
[----:B-1----:R1:W2:Y:S02]  /*9150*/  SYNCS.PHASECHK.TRANS64.TRYWAIT P0, [R0+URZ], R3 ;  /* 0x00000003000075a7 */ /* 0x0022a400080011ff */
[----:B--2---:R-:W-:Y:S05]  /*9160*/  @!P0 NANOSLEEP.SYNCS 0x989680 ;  /* 0x009896800000895d */ /* 0x004fea0003900000 */
[----:B------:R-:W2:Y:S02]  /*9170*/  @!P0 SYNCS.PHASECHK.TRANS64 P0, [R0+URZ], R3 ;  /* 0x00000003000085a7 */ /* 0x000ea400080010ff */
[----:B--2---:R-:W-:Y:S05]  /*9180*/  @!P0 BRA `(.L_x_161) ;  /* 0xfffffffc00f08947 */ /* 0x004fea000383ffff */
[----:B------:R-:W-:Y:S05]  /*9190*/  BRA `(.L_x_162) ;  /* 0xffffff9400c47947 */ /* 0x000fea000383ffff */
.L_x_46:
[----:B---3--:R-:W-:-:S07]  /*91a0*/  MOV R0, UR5 ;  /* 0x0000000500007c02 */ /* 0x008fce0008000f00 */
.L_x_163:
[----:B-1----:R1:W2:Y:S02]  /*91b0*/  SYNCS.PHASECHK.TRANS64.TRYWAIT P0, [R0+URZ], R3 ;  /* 0x00000003000075a7 */ /* 0x0022a400080011ff */
[----:B--2---:R-:W-:Y:S05]  /*91c0*/  @!P0 NANOSLEEP.SYNCS 0x989680 ;  /* 0x009896800000895d */ /* 0x004fea0003900000 */
[----:B------:R-:W2:Y:S02]  /*91d0*/  @!P0 SYNCS.PHASECHK.TRANS64 P0, [R0+URZ], R3 ;  /* 0x00000003000085a7 */ /* 0x000ea400080010ff */
[----:B--2---:R-:W-:Y:S05]  /*91e0*/  @!P0 BRA `(.L_x_163) ;  /* 0xfffffffc00f08947 */ /* 0x004fea000383ffff */
[----:B------:R-:W-:Y:S05]  /*91f0*/  BRA `(.L_x_164) ;  /* 0xffffff9400d07947 */ /* 0x000fea000383ffff */
.L_x_47:
[----:B---3--:R-:W-:-:S07]  /*9200*/  MOV R0, UR5 ;  /* 0x0000000500007c02 */ /* 0x008fce0008000f00 */
.L_x_165:
[----:B-1----:R1:W2:Y:S02]  /*9210*/  SYNCS.PHASECHK.TRANS64.TRYWAIT P0, [R0+URZ], R3 ;  /* 0x00000003000075a7 */ /* 0x0022a400080011ff */
[----:B--2---:R-:W-:Y:S05]  /*9220*/  @!P0 NANOSLEEP.SYNCS 0x989680 ;  /* 0x009896800000895d */ /* 0x004fea0003900000 */
[----:B------:R-:W2:Y:S02]  /*9230*/  @!P0 SYNCS.PHASECHK.TRANS64 P0, [R0+URZ], R3 ;  /* 0x00000003000085a7 */ /* 0x000ea400080010ff */
[----:B--2---:R-:W-:Y:S05]  /*9240*/  @!P0 BRA `(.L_x_165) ;  /* 0xfffffffc00f08947 */ /* 0x004fea000383ffff */
[----:B------:R-:W-:Y:S05]  /*9250*/  BRA `(.L_x_166) ;  /* 0xffffff9400dc7947 */ /* 0x000fea000383ffff */
.L_x_48:
[----:B---3--:R-:W-:-:S07]  /*9260*/  MOV R0, UR5 ;  /* 0x0000000500007c02 */ /* 0x008fce0008000f00 */
.L_x_167:
[----:B-1----:R1:W2:Y:S02]  /*9270*/  SYNCS.PHASECHK.TRANS64.TRYWAIT P0, [R0+URZ], R3 ;  /* 0x00000003000075a7 */ /* 0x0022a400080011ff */
[----:B--2---:R-:W-:Y:S05]  /*9280*/  @!P0 NANOSLEEP.SYNCS 0x989680 ;  /* 0x009896800000895d */ /* 0x004fea0003900000 */
[----:B------:R-:W2:Y:S02]  /*9290*/  @!P0 SYNCS.PHASECHK.TRANS64 P0, [R0+URZ], R3 ;  /* 0x00000003000085a7 */ /* 0x000ea400080010ff */
[----:B--2---:R-:W-:Y:S05]  /*92a0*/  @!P0 BRA `(.L_x_167) ;  /* 0xfffffffc00f08947 */ /* 0x004fea000383ffff */
[----:B------:R-:W-:Y:S05]  /*92b0*/  BRA `(.L_x_168) ;  /* 0xffffff9400e87947 */ /* 0x000fea000383ffff */
.L_x_49:
[----:B---3--:R-:W-:-:S07]  /*92c0*/  MOV R0, UR5 ;  /* 0x0000000500007c02 */ /* 0x008fce0008000f00 */
.L_x_169:
[----:B-1----:R1:W2:Y:S02]  /*92d0*/  SYNCS.PHASECHK.TRANS64.TRYWAIT P0, [R0+URZ], R3 ;  /* 0x00000003000075a7 */ /* 0x0022a400080011ff */
[----:B--2---:R-:W-:Y:S05]  /*92e0*/  @!P0 NANOSLEEP.SYNCS 0x989680 ;  /* 0x009896800000895d */ /* 0x004fea0003900000 */
[----:B------:R-:W2:Y:S02]  /*92f0*/  @!P0 SYNCS.PHASECHK.TRANS64 P0, [R0+URZ], R3 ;  /* 0x00000003000085a7 */ /* 0x000ea400080010ff */
[----:B--2---:R-:W-:Y:S05]  /*9300*/  @!P0 BRA `(.L_x_169) ;  /* 0xfffffffc00f08947 */ /* 0x004fea000383ffff */
[----:B------:R-:W-:Y:S05]  /*9310*/  BRA `(.L_x_170) ;  /* 0xffffff9400f47947 */ /* 0x000fea000383ffff */
.L_x_50:
[----:B---3--:R-:W-:-:S07]  /*9320*/  MOV R0, UR5 ;  /* 0x0000000500007c02 */ /* 0x008fce0008000f00 */
.L_x_171:
[----:B-1----:R1:W2:Y:S02]  /*9330*/  SYNCS.PHASECHK.TRANS64.TRYWAIT P0, [R0+URZ], R3 ;  /* 0x00000003000075a7 */ /* 0x0022a400080011ff */
[----:B--2---:R-:W-:Y:S05]  /*9340*/  @!P0 NANOSLEEP.SYNCS 0x989680 ;  /* 0x009896800000895d */ /* 0x004fea0003900000 */
[----:B------:R-:W2:Y:S02]  /*9350*/  @!P0 SYNCS.PHASECHK.TRANS64 P0, [R0+URZ], R3 ;  /* 0x00000003000085a7 */ /* 0x000ea400080010ff */
[----:B--2---:R-:W-:Y:S05]  /*9360*/  @!P0 BRA `(.L_x_171) ;  /* 0xfffffffc00f08947 */ /* 0x004fea000383ffff */
[----:B------:R-:W-:Y:S05]  /*9370*/  BRA `(.L_x_172) ;  /* 0xffffff9800007947 */ /* 0x000fea000383ffff */
.L_x_51:
[----:B---3--:R-:W-:-:S07]  /*9380*/  MOV R0, UR5 ;  /* 0x0000000500007c02 */ /* 0x008fce0008000f00 */
.L_x_173:
[----:B-1----:R1:W2:Y:S02]  /*9390*/  SYNCS.PHASECHK.TRANS64.TRYWAIT P0, [R0+URZ], R3 ;  /* 0x00000003000075a7 */ /* 0x0022a400080011ff */
[----:B--2---:R-:W-:Y:S05]  /*93a0*/  @!P0 NANOSLEEP.SYNCS 0x989680 ;  /* 0x009896800000895d */ /* 0x004fea0003900000 */
[----:B------:R-:W2:Y:S02]  /*93b0*/  @!P0 SYNCS.PHASECHK.TRANS64 P0, [R0+URZ], R3 ;  /* 0x00000003000085a7 */ /* 0x000ea400080010ff */
[----:B--2---:R-:W-:Y:S05]  /*93c0*/  @!P0 BRA `(.L_x_173) ;  /* 0xfffffffc00f08947 */ /* 0x004fea000383ffff */
[----:B------:R-:W-:Y:S05]  /*93d0*/  BRA `(.L_x_174) ;  /* 0xffffff98000c7947 */ /* 0x000fea000383ffff */
.L_x_52:
[----:B---3--:R-:W-:-:S07]  /*93e0*/  MOV R0, UR5 ;  /* 0x0000000500007c02 */ /* 0x008fce0008000f00 */
.L_x_175:
[----:B-1----:R1:W2:Y:S02]  /*93f0*/  SYNCS.PHASECHK.TRANS64.TRYWAIT P0, [R0+URZ], R3 ;  /* 0x00000003000075a7 */ /* 0x0022a400080011ff */
[----:B--2---:R-:W-:Y:S05]  /*9400*/  @!P0 NANOSLEEP.SYNCS 0x989680 ;  /* 0x009896800000895d */ /* 0x004fea0003900000 */
[----:B------:R-:W2:Y:S02]  /*9410*/  @!P0 SYNCS.PHASECHK.TRANS64 P0, [R0+URZ], R3 ;  /* 0x00000003000085a7 */ /* 0x000ea400080010ff */
[----:B--2---:R-:W-:Y:S05]  /*9420*/  @!P0 BRA `(.L_x_175) ;  /* 0xfffffffc00f08947 */ /* 0x004fea000383ffff */
[----:B------:R-:W-:Y:S05]  /*9430*/  BRA `(.L_x_176) ;  /* 0xffffff9800187947 */ /* 0x000fea000383ffff */
.L_x_53:
[----:B---3--:R-:W-:-:S07]  /*9440*/  MOV R0, UR5 ;  /* 0x0000000500007c02 */ /* 0x008fce0008000f00 */
.L_x_177:
[----:B-1----:R1:W2:Y:S02]  /*9450*/  SYNCS.PHASECHK.TRANS64.TRYWAIT P0, [R0+URZ], R3 ;  /* 0x00000003000075a7 */ /* 0x0022a400080011ff */
[----:B--2---:R-:W-:Y:S05]  /*9460*/  @!P0 NANOSLEEP.SYNCS 0x989680 ;  /* 0x009896800000895d */ /* 0x004fea0003900000 */
[----:B------:R-:W2:Y:S02]  /*9470*/  @!P0 SYNCS.PHASECHK.TRANS64 P0, [R0+URZ], R3 ;  /* 0x00000003000085a7 */ /* 0x000ea400080010ff */
[----:B--2---:R-:W-:Y:S05]  /*9480*/  @!P0 BRA `(.L_x_177) ;  /* 0xfffffffc00f08947 */ /* 0x004fea000383ffff */
[----:B------:R-:W-:Y:S05]  /*9490*/  BRA `(.L_x_178) ;  /* 0xffffff9800247947 */ /* 0x000fea000383ffff */
.L_x_54:
[----:B---3--:R-:W-:-:S07]  /*94a0*/  MOV R0, UR5 ;  /* 0x0000000500007c02 */ /* 0x008fce0008000f00 */
.L_x_179:
[----:B-1----:R1:W2:Y:S02]  /*94b0*/  SYNCS.PHASECHK.TRANS64.TRYWAIT P0, [R0+URZ], R3 ;  /* 0x00000003000075a7 */ /* 0x0022a400080011ff */
[----:B--2---:R-:W-:Y:S05]  /*94c0*/  @!P0 NANOSLEEP.SYNCS 0x989680 ;  /* 0x009896800000895d */ /* 0x004fea0003900000 */
[----:B------:R-:W2:Y:S02]  /*94d0*/  @!P0 SYNCS.PHASECHK.TRANS64 P0, [R0+URZ], R3 ;  /* 0x00000003000085a7 */ /* 0x000ea400080010ff */
[----:B--2---:R-:W-:Y:S05]  /*94e0*/  @!P0 BRA `(.L_x_179) ;  /* 0xfffffffc00f08947 */ /* 0x004fea000383ffff */
[----:B------:R-:W-:Y:S05]  /*94f0*/  BRA `(.L_x_180) ;  /* 0xffffff9800307947 */ /* 0x000fea000383ffff */
.L_x_55:
[----:B---3--:R-:W-:-:S07]  /*9500*/  MOV R0, UR5 ;  /* 0x0000000500007c02 */ /* 0x008fce0008000f00 */
.L_x_181:
[----:B-1----:R1:W2:Y:S02]  /*9510*/  SYNCS.PHASECHK.TRANS64.TRYWAIT P0, [R0+URZ], R3 ;  /* 0x00000003000075a7 */ /* 0x0022a400080011ff */
[----:B--2---:R-:W-:Y:S05]  /*9520*/  @!P0 NANOSLEEP.SYNCS 0x989680 ;  /* 0x009896800000895d */ /* 0x004fea0003900000 */
[----:B------:R-:W2:Y:S02]  /*9530*/  @!P0 SYNCS.PHASECHK.TRANS64 P0, [R0+URZ], R3 ;  /* 0x00000003000085a7 */ /* 0x000ea400080010ff */
[----:B--2---:R-:W-:Y:S05]  /*9540*/  @!P0 BRA `(.L_x_181) ;  /* 0xfffffffc00f08947 */ /* 0x004fea000383ffff */
[----:B------:R-:W-:Y:S05]  /*9550*/  BRA `(.L_x_182) ;  /* 0xffffff98003c7947 */ /* 0x000fea000383ffff */
.L_x_56:
[----:B---3--:R-:W-:-:S07]  /*9560*/  MOV R0, UR5 ;  /* 0x0000000500007c02 */ /* 0x008fce0008000f00 */
.L_x_183:
[----:B-1----:R1:W2:Y:S02]  /*9570*/  SYNCS.PHASECHK.TRANS64.TRYWAIT P0, [R0+URZ], R3 ;  /* 0x00000003000075a7 */ /* 0x0022a400080011ff */
[----:B--2---:R-:W-:Y:S05]  /*9580*/  @!P0 NANOSLEEP.SYNCS 0x989680 ;  /* 0x009896800000895d */ /* 0x004fea0003900000 */
[----:B------:R-:W2:Y:S02]  /*9590*/  @!P0 SYNCS.PHASECHK.TRANS64 P0, [R0+URZ], R3 ;  /* 0x00000003000085a7 */ /* 0x000ea400080010ff */
[----:B--2---:R-:W-:Y:S05]  /*95a0*/  @!P0 BRA `(.L_x_183) ;  /* 0xfffffffc00f08947 */ /* 0x004fea000383ffff */
[----:B------:R-:W-:Y:S05]  /*95b0*/  BRA `(.L_x_184) ;  /* 0xffffff9800487947 */ /* 0x000fea000383ffff */
.L_x_57:
[----:B---3--:R-:W-:-:S07]  /*95c0*/  MOV R0, UR5 ;  /* 0x0000000500007c02 */ /* 0x008fce0008000f00 */
.L_x_185:
[----:B-1----:R1:W2:Y:S02]  /*95d0*/  SYNCS.PHASECHK.TRANS64.TRYWAIT P0, [R0+URZ], R3 ;  /* 0x00000003000075a7 */ /* 0x0022a400080011ff */
[----:B--2---:R-:W-:Y:S05]  /*95e0*/  @!P0 NANOSLEEP.SYNCS 0x989680 ;  /* 0x009896800000895d */ /* 0x004fea0003900000 */
[----:B------:R-:W2:Y:S02]  /*95f0*/  @!P0 SYNCS.PHASECHK.TRANS64 P0, [R0+URZ], R3 ;  /* 0x00000003000085a7 */ /* 0x000ea400080010ff */
[----:B--2---:R-:W-:Y:S05]  /*9600*/  @!P0 BRA `(.L_x_185) ;  /* 0xfffffffc00f08947 */ /* 0x004fea000383ffff */
[----:B------:R-:W-:Y:S05]  /*9610*/  BRA `(.L_x_186) ;  /* 0xffffff9800547947 */ /* 0x000fea000383ffff */
.L_x_58:
[----:B---3--:R-:W-:-:S07]  /*9620*/  MOV R0, UR5 ;  /* 0x0000000500007c02 */ /* 0x008fce0008000f00 */
.L_x_187:
[----:B-1----:R1:W2:Y:S02]  /*9630*/  SYNCS.PHASECHK.TRANS64.TRYWAIT P0, [R0+URZ], R3 ;  /* 0x00000003000075a7 */ /* 0x0022a400080011ff */
[----:B--2---:R-:W-:Y:S05]  /*9640*/  @!P0 NANOSLEEP.SYNCS 0x989680 ;  /* 0x009896800000895d */ /* 0x004fea0003900000 */
[----:B------:R-:W2:Y:S02]  /*9650*/  @!P0 SYNCS.PHASECHK.TRANS64 P0, [R0+URZ], R3 ;  /* 0x00000003000085a7 */ /* 0x000ea400080010ff */
[----:B--2---:R-:W-:Y:S05]  /*9660*/  @!P0 BRA `(.L_x_187) ;  /* 0xfffffffc00f08947 */ /* 0x004fea000383ffff */
[----:B------:R-:W-:Y:S05]  /*9670*/  BRA `(.L_x_188) ;  /* 0xffffff9800607947 */ /* 0x000fea000383ffff */
.L_x_59:
[----:B---3--:R-:W-:-:S07]  /*9680*/  MOV R0, UR5 ;  /* 0x0000000500007c02 */ /* 0x008fce0008000f00 */
.L_x_189:
[----:B-1----:R1:W2:Y:S02]  /*9690*/  SYNCS.PHASECHK.TRANS64.TRYWAIT P0, [R0+URZ], R3 ;  /* 0x00000003000075a7 */ /* 0x0022a400080011ff */
[----:B--2---:R-:W-:Y:S05]  /*96a0*/  @!P0 NANOSLEEP.SYNCS 0x989680 ;  /* 0x009896800000895d */ /* 0x004fea0003900000 */
[----:B------:R-:W2:Y:S02]  /*96b0*/  @!P0 SYNCS.PHASECHK.TRANS64 P0, [R0+URZ], R3 ;  /* 0x00000003000085a7 */ /* 0x000ea400080010ff */
[----:B--2---:R-:W-:Y:S05]  /*96c0*/  @!P0 BRA `(.L_x_189) ;  /* 0xfffffffc00f08947 */ /* 0x004fea000383ffff */
[----:B------:R-:W-:Y:S05]  /*96d0*/  BRA `(.L_x_190) ;  /* 0xffffff98006c7947 */ /* 0x000fea000383ffff */
.L_x_60:
[----:B---3--:R-:W-:-:S07]  /*96e0*/  MOV R0, UR5 ;  /* 0x0000000500007c02 */ /* 0x008fce0008000f00 */
.L_x_191:
[----:B-1----:R1:W2:Y:S02]  /*96f0*/  SYNCS.PHASECHK.TRANS64.TRYWAIT P0, [R0+URZ], R3 ;  /* 0x00000003000075a7 */ /* 0x0022a400080011ff */
[----:B--2---:R-:W-:Y:S05]  /*9700*/  @!P0 NANOSLEEP.SYNCS 0x989680 ;  /* 0x009896800000895d */ /* 0x004fea0003900000 */
[----:B------:R-:W2:Y:S02]  /*9710*/  @!P0 SYNCS.PHASECHK.TRANS64 P0, [R0+URZ], R3 ;  /* 0x00000003000085a7 */ /* 0x000ea400080010ff */
[----:B--2---:R-:W-:Y:S05]  /*9720*/  @!P0 BRA `(.L_x_191) ;  /* 0xfffffffc00f08947 */ /* 0x004fea000383ffff */
[----:B------:R-:W-:Y:S05]  /*9730*/  BRA `(.L_x_192) ;  /* 0xffffff9800787947 */ /* 0x000fea000383ffff */
.L_x_63:
[----:B-1----:R1:W2:Y:S02]  /*9740*/  SYNCS.PHASECHK.TRANS64.TRYWAIT P0, [R0+URZ+0x1c0], R4 ;  /* 0x0001c004000075a7 */ /* 0x0022a400080011ff */
[----:B--2---:R-:W-:Y:S05]  /*9750*/  @!P0 NANOSLEEP.SYNCS 0x989680 ;  /* 0x009896800000895d */ /* 0x004fea0003900000 */
[----:B------:R-:W2:Y:S02]  /*9760*/  @!P0 SYNCS.PHASECHK.TRANS64 P0, [R0+URZ+0x1c0], R4 ;  /* 0x0001c004000085a7 */ /* 0x000ea400080010ff */
[----:B--2---:R-:W-:Y:S05]  /*9770*/  @!P0 BRA `(.L_x_63) ;  /* 0xfffffffc00f08947 */ /* 0x004fea000383ffff */
[----:B------:R-:W-:Y:S05]  /*9780*/  BRA `(.L_x_193) ;  /* 0xffffff9800d87947 */ /* 0x000fea000383ffff */
.L_x_64:
[----:B------:R-:W-:-:S07]  /*9790*/  MOV R0, UR5 ;  /* 0x0000000500007c02 */ /* 0x000fce0008000f00 */
.L_x_194:
[----:B-1----:R1:W2:Y:S02]  /*97a0*/  SYNCS.PHASECHK.TRANS64.TRYWAIT P0, [R0+URZ+0x170], R5 ;  /* 0x00017005000075a7 */ /* 0x0022a400080011ff */
[----:B--2---:R-:W-:Y:S05]  /*97b0*/  @!P0 NANOSLEEP.SYNCS 0x989680 ;  /* 0x009896800000895d */ /* 0x004fea0003900000 */
[----:B------:R-:W2:Y:S02]  /*97c0*/  @!P0 SYNCS.PHASECHK.TRANS64 P0, [R0+URZ+0x170], R5 ;  /* 0x00017005000085a7 */ /* 0x000ea400080010ff */
[----:B--2---:R-:W-:Y:S05]  /*97d0*/  @!P0 BRA `(.L_x_194) ;  /* 0xfffffffc00f08947 */ /* 0x004fea000383ffff */
[----:B------:R-:W-:Y:S05]  /*97e0*/  BRA `(.L_x_195) ;  /* 0xffffff9800e87947 */ /* 0x000fea000383ffff */
.L_x_65:
[----:B-1----:R1:W2:Y:S02]  /*97f0*/  SYNCS.PHASECHK.TRANS64.TRYWAIT P1, [R0+URZ+0x160], R4 ;  /* 0x00016004000075a7 */ /* 0x0022a400080211ff */
[----:B--2---:R-:W-:Y:S05]  /*9800*/  @!P1 NANOSLEEP.SYNCS 0x989680 ;  /* 0x009896800000995d */ /* 0x004fea0003900000 */
[----:B------:R-:W2:Y:S02]  /*9810*/  @!P1 SYNCS.PHASECHK.TRANS64 P1, [R0+URZ+0x160], R4 ;  /* 0x00016004000095a7 */ /* 0x000ea400080210ff */
[----:B--2---:R-:W-:Y:S05]  /*9820*/  @!P1 BRA `(.L_x_65) ;  /* 0xfffffffc00f09947 */ /* 0x004fea000383ffff */
[----:B------:R-:W-:Y:S05]  /*9830*/  BRA `(.L_x_196) ;  /* 0xffffff9c00187947 */ /* 0x000fea000383ffff */
.L_x_68:
[----:B------:R-:W-:-:S07]  /*9840*/  MOV R0, UR5 ;  /* 0x0000000500007c02 */ /* 0x000fce0008000f00 */
.L_x_197:
[----:B-1----:R1:W2:Y:S02]  /*9850*/  SYNCS.PHASECHK.TRANS64.TRYWAIT P0, [R0+URZ+0x170], R2 ;  /* 0x00017002000075a7 */ /* 0x0022a400080011ff */
[----:B--2---:R-:W-:Y:S05]  /*9860*/  @!P0 NANOSLEEP.SYNCS 0x989680 ;  /* 0x009896800000895d */ /* 0x004fea0003900000 */
[----:B------:R-:W2:Y:S02]  /*9870*/  @!P0 SYNCS.PHASECHK.TRANS64 P0, [R0+URZ+0x170], R2 ;  /* 0x00017002000085a7 */ /* 0x000ea400080010ff */
[----:B--2---:R-:W-:Y:S05]  /*9880*/  @!P0 BRA `(.L_x_197) ;  /* 0xfffffffc00f08947 */ /* 0x004fea000383ffff */
[----:B------:R-:W-:Y:S05]  /*9890*/  BRA `(.L_x_67) ;  /* 0xffffff9c006c7947 */ /* 0x000fea000383ffff */
.L_x_77:
[----:B-1----:R-:W-:-:S04]  /*98a0*/  MOV R4, UR4 ;  /* 0x0000000400047c02 */ /* 0x002fc80008000f00 */
[----:B------:R1:W2:Y:S03]  /*98b0*/  SYNCS.PHASECHK.TRANS64.TRYWAIT P0, [R4+URZ+0x8], R5 ;  /* 0x00000805040075a7 */ /* 0x0002a600080011ff */
[----:B--2---:R-:W-:Y:S05]  /*98c0*/  @!P0 NANOSLEEP.SYNCS 0x989680 ;  /* 0x009896800000895d */ /* 0x004fea0003900000 */
[----:B------:R-:W2:Y:S02]  /*98d0*/  @!P0 SYNCS.PHASECHK.TRANS64 P0, [R4+URZ+0x8], R5 ;  /* 0x00000805040085a7 */ /* 0x000ea400080010ff */
[----:B--2---:R-:W-:Y:S05]  /*98e0*/  @!P0 BRA `(.L_x_77) ;  /* 0xfffffffc00ec8947 */ /* 0x004fea000383ffff */
[----:B------:R-:W-:Y:S05]  /*98f0*/  BRA `(.L_x_76) ;  /* 0xffffffa000207947 */ /* 0x000fea000383ffff */
.L_x_79:
[----:B------:R-:W-:Y:S01]  /*9900*/  BSSY B0, `(.L_x_198) ;  /* 0x0000006000007945 */ /* 0x000fe20003800000 */
[----:B------:R-:W-:-:S07]  /*9910*/  MOV R15, 0xffffffff ;  /* 0xffffffff000f7802 */ /* 0x000fce0000000f00 */
[----:B-1---5:R-:W-:Y:S05]  /*9920*/  WARPSYNC.COLLECTIVE R15, `(.L_x_199) ;  /* 0x000000000f0c7348 */ /* 0x022fea0003c00000 */
[----:B------:R-:W-:Y:S02]  /*9930*/  ELECT P6, UR79, PT ;  /* 0x00000000004f782f */ /* 0x000fe400038c0000 */
[----:B------:R-:W-:Y:S01]  /*9940*/  MOV R14, UR79 ;  /* 0x0000004f000e7c02 */ /* 0x000fe20008000f00 */
[----:B-1---5:R-:W-:Y:S10]  /*9950*/  ENDCOLLECTIVE ;  /* 0x000000000000791b */ /* 0x022ff40003800000 */
.L_x_199:
[----:B------:R-:W-:Y:S05]  /*9960*/  BSYNC B0 ;  /* 0x0000000000007941 */ /* 0x000fea0003800000 */
.L_x_198:
[----:B------:R-:W-:Y:S05]  /*9970*/  BRA `(.L_x_200) ;  /* 0xffffffa000507947 */ /* 0x000fea000383ffff */
.L_x_81:
[----:B-1----:R-:W-:-:S04]  /*9980*/  MOV R2, UR4 ;  /* 0x0000000400027c02 */ /* 0x002fc80008000f00 */
[----:B------:R1:W2:Y:S03]  /*9990*/  SYNCS.PHASECHK.TRANS64.TRYWAIT P0, [R2+URZ+0x8], R3 ;  /* 0x00000803020075a7 */ /* 0x0002a600080011ff */
[----:B--2---:R-:W-:Y:S05]  /*99a0*/  @!P0 NANOSLEEP.SYNCS 0x989680 ;  /* 0x009896800000895d */ /* 0x004fea0003900000 */
[----:B------:R-:W2:Y:S02]  /*99b0*/  @!P0 SYNCS.PHASECHK.TRANS64 P0, [R2+URZ+0x8], R3 ;  /* 0x00000803020085a7 */ /* 0x000ea400080010ff */
[----:B--2---:R-:W-:Y:S05]  /*99c0*/  @!P0 BRA `(.L_x_81) ;  /* 0xfffffffc00ec8947 */ /* 0x004fea000383ffff */
[----:B------:R-:W-:Y:S05]  /*99d0*/  BRA `(.L_x_80) ;  /* 0xffffffa000547947 */ /* 0x000fea000383ffff */
.L_x_82:
[----:B-1----:R1:W2:Y:S02]  /*99e0*/  SYNCS.PHASECHK.TRANS64.TRYWAIT P0, [R0+URZ+0x160], R4 ;  /* 0x00016004000075a7 */ /* 0x0022a400080011ff */
[----:B--2---:R-:W-:Y:S05]  /*99f0*/  @!P0 NANOSLEEP.SYNCS 0x989680 ;  /* 0x009896800000895d */ /* 0x004fea0003900000 */
[----:B------:R-:W2:Y:S02]  /*9a00*/  @!P0 SYNCS.PHASECHK.TRANS64 P0, [R0+URZ+0x160], R4 ;  /* 0x00016004000085a7 */ /* 0x000ea400080010ff */
[----:B--2---:R-:W-:Y:S05]  /*9a10*/  @!P0 BRA `(.L_x_82) ;  /* 0xfffffffc00f08947 */ /* 0x004fea000383ffff */
[----:B------:R-:W-:Y:S05]  /*9a20*/  BRA `(.L_x_201) ;  /* 0xffffffa400307947 */ /* 0x000fea000383ffff */
.L_x_84:
[----:B------:R-:W-:-:S07]  /*9a30*/  MOV R0, UR19 ;  /* 0x0000001300007c02 */ /* 0x000fce0008000f00 */
.L_x_202:
[----:B-1----:R1:W2:Y:S02]  /*9a40*/  SYNCS.PHASECHK.TRANS64.TRYWAIT P0, [R0+URZ+0x1a0], R4 ;  /* 0x0001a004000075a7 */ /* 0x0022a400080011ff */
[----:B--2---:R-:W-:Y:S05]  /*9a50*/  @!P0 NANOSLEEP.SYNCS 0x989680 ;  /* 0x009896800000895d */ /* 0x004fea0003900000 */
[----:B------:R-:W2:Y:S02]  /*9a60*/  @!P0 SYNCS.PHASECHK.TRANS64 P0, [R0+URZ+0x1a0], R4 ;  /* 0x0001a004000085a7 */ /* 0x000ea400080010ff */
[----:B--2---:R-:W-:Y:S05]  /*9a70*/  @!P0 BRA `(.L_x_202) ;  /* 0xfffffffc00f08947 */ /* 0x004fea000383ffff */
[----:B------:R-:W-:Y:S05]  /*9a80*/  BRA `(.L_x_203) ;  /* 0xffffffa4007c7947 */ /* 0x000fea000383ffff */
.L_x_87:
[----:B------:R-:W-:Y:S07]  /*9a90*/  MOV R0, UR7 ;  /* 0x0000000700007c02 */ /* 0x000fee0008000f00 */
.L_x_204:
[----:B-1----:R1:W2:Y:S02]  /*9aa0*/  SYNCS.PHASECHK.TRANS64.TRYWAIT P0, [R0+URZ], R4 ;  /* 0x00000004000075a7 */ /* 0x0022a400080011ff */
[----:B--2---:R-:W-:Y:S05]  /*9ab0*/  @!P0 NANOSLEEP.SYNCS 0x989680 ;  /* 0x009896800000895d */ /* 0x004fea0003900000 */
[----:B------:R-:W2:Y:S02]  /*9ac0*/  @!P0 SYNCS.PHASECHK.TRANS64 P0, [R0+URZ], R4 ;  /* 0x00000004000085a7 */ /* 0x000ea400080010ff */
[----:B--2---:R-:W-:Y:S05]  /*9ad0*/  @!P0 BRA `(.L_x_204) ;  /* 0xfffffffc00f08947 */ /* 0x004fea000383ffff */
[----:B------:R-:W-:Y:S05]  /*9ae0*/  BRA `(.L_x_86) ;  /* 0xffffffa400907947 */ /* 0x000fea000383ffff */
.L_x_91:
[----:B-1----:R-:W-:-:S07]  /*9af0*/  MOV R0, UR6 ;  /* 0x0000000600007c02 */ /* 0x002fce0008000f00 */
.L_x_205:
[----:B-1----:R1:W2:Y:S02]  /*9b00*/  SYNCS.PHASECHK.TRANS64.TRYWAIT P0, [R0+URZ], R2 ;  /* 0x00000002000075a7 */ /* 0x0022a400080011ff */
[----:B--2---:R-:W-:Y:S05]  /*9b10*/  @!P0 NANOSLEEP.SYNCS 0x989680 ;  /* 0x009896800000895d */ /* 0x004fea0003900000 */
[----:B------:R-:W2:Y:S02]  /*9b20*/  @!P0 SYNCS.PHASECHK.TRANS64 P0, [R0+URZ], R2 ;  /* 0x00000002000085a7 */ /* 0x000ea400080010ff */
[----:B--2---:R-:W-:Y:S05]  /*9b30*/  @!P0 BRA `(.L_x_205) ;  /* 0xfffffffc00f08947 */ /* 0x004fea000383ffff */
[----:B------:R-:W-:Y:S05]  /*9b40*/  BRA `(.L_x_206) ;  /* 0xffffffa8005c7947 */ /* 0x000fea000383ffff */
.L_x_92:
[----:B------:R-:W-:-:S07]  /*9b50*/  MOV R0, UR6 ;  /* 0x0000000600007c02 */ /* 0x000fce0008000f00 */
.L_x_207:
[----:B-1----:R1:W2:Y:S02]  /*9b60*/  SYNCS.PHASECHK.TRANS64.TRYWAIT P0, [R0+URZ], R3 ;  /* 0x00000003000075a7 */ /* 0x0022a400080011ff */
[----:B--2---:R-:W-:Y:S05]  /*9b70*/  @!P0 NANOSLEEP.SYNCS 0x989680 ;  /* 0x009896800000895d */ /* 0x004fea0003900000 */
[----:B------:R-:W2:Y:S02]  /*9b80*/  @!P0 SYNCS.PHASECHK.TRANS64 P0, [R0+URZ], R3 ;  /* 0x00000003000085a7 */ /* 0x000ea400080010ff */
[----:B--2---:R-:W-:Y:S05]  /*9b90*/  @!P0 BRA `(.L_x_207) ;  /* 0xfffffffc00f08947 */ /* 0x004fea000383ffff */
[----:B------:R-:W-:Y:S05]  /*9ba0*/  BRA `(.L_x_208) ;  /* 0xffffffa800687947 */ /* 0x000fea000383ffff */
.L_x_93:
[----:B------:R-:W-:-:S07]  /*9bb0*/  MOV R0, UR6 ;  /* 0x0000000600007c02 */ /* 0x000fce0008000f00 */
.L_x_209:
[----:B-1----:R1:W2:Y:S02]  /*9bc0*/  SYNCS.PHASECHK.TRANS64.TRYWAIT P0, [R0+URZ], R3 ;  /* 0x00000003000075a7 */ /* 0x0022a400080011ff */
[----:B--2---:R-:W-:Y:S05]  /*9bd0*/  @!P0 NANOSLEEP.SYNCS 0x989680 ;  /* 0x009896800000895d */ /* 0x004fea0003900000 */
[----:B------:R-:W2:Y:S02]  /*9be0*/  @!P0 SYNCS.PHASECHK.TRANS64 P0, [R0+URZ], R3 ;  /* 0x00000003000085a7 */ /* 0x000ea400080010ff */
[----:B--2---:R-:W-:Y:S05]  /*9bf0*/  @!P0 BRA `(.L_x_209) ;  /* 0xfffffffc00f08947 */ /* 0x004fea000383ffff */
[----:B------:R-:W-:Y:S05]  /*9c00*/  BRA `(.L_x_210) ;  /* 0xffffffa800747947 */ /* 0x000fea000383ffff */
.L_x_96:
[----:B------:R-:W-:-:S07]  /*9c10*/  MOV R0, UR11 ;  /* 0x0000000b00007c02 */ /* 0x000fce0008000f00 */
.L_x_211:
[----:B-1----:R1:W2:Y:S02]  /*9c20*/  SYNCS.PHASECHK.TRANS64.TRYWAIT P1, [R0+URZ+0x1e0], R2 ;  /* 0x0001e002000075a7 */ /* 0x0022a400080211ff */
[----:B--2---:R-:W-:Y:S05]  /*9c30*/  @!P1 NANOSLEEP.SYNCS 0x989680 ;  /* 0x009896800000995d */ /* 0x004fea0003900000 */
[----:B------:R-:W2:Y:S02]  /*9c40*/  @!P1 SYNCS.PHASECHK.TRANS64 P1, [R0+URZ+0x1e0], R2 ;  /* 0x0001e002000095a7 */ /* 0x000ea400080210ff */
[----:B--2---:R-:W-:Y:S05]  /*9c50*/  @!P1 BRA `(.L_x_211) ;  /* 0xfffffffc00f09947 */ /* 0x004fea000383ffff */
[----:B------:R-:W-:Y:S05]  /*9c60*/  BRA `(.L_x_212) ;  /* 0xffffffa800c07947 */ /* 0x000fea000383ffff */
.L_x_101:
[----:B----4-:R4:W1:Y:S02]  /*9c70*/  SYNCS.PHASECHK.TRANS64.TRYWAIT P0, [R0+URZ+0x160], R2 ;  /* 0x00016002000075a7 */ /* 0x01086400080011ff */
[----:B-1----:R-:W-:Y:S05]  /*9c80*/  @!P0 NANOSLEEP.SYNCS 0x989680 ;  /* 0x009896800000895d */ /* 0x002fea0003900000 */
[----:B------:R-:W1:Y:S02]  /*9c90*/  @!P0 SYNCS.PHASECHK.TRANS64 P0, [R0+URZ+0x160], R2 ;  /* 0x00016002000085a7 */ /* 0x000e6400080010ff */
[----:B-1----:R-:W-:Y:S05]  /*9ca0*/  @!P0 BRA `(.L_x_101) ;  /* 0xfffffffc00f08947 */ /* 0x002fea000383ffff */
[----:B------:R-:W-:Y:S05]  /*9cb0*/  BRA `(.L_x_213) ;  /* 0xffffffac00d07947 */ /* 0x000fea000383ffff */
.L_x_104:
[----:B------:R-:W-:Y:S07]  /*9cc0*/  MOV R0, UR6 ;  /* 0x0000000600007c02 */ /* 0x000fee0008000f00 */
.L_x_214:
[----:B-1----:R1:W4:Y:S02]  /*9cd0*/  SYNCS.PHASECHK.TRANS64.TRYWAIT P0, [R0+URZ+0x158], R2 ;  /* 0x00015802000075a7 */ /* 0x00232400080011ff */
[----:B----4-:R-:W-:Y:S05]  /*9ce0*/  @!P0 NANOSLEEP.SYNCS 0x989680 ;  /* 0x009896800000895d */ /* 0x010fea0003900000 */
[----:B------:R-:W4:Y:S02]  /*9cf0*/  @!P0 SYNCS.PHASECHK.TRANS64 P0, [R0+URZ+0x158], R2 ;  /* 0x00015802000085a7 */ /* 0x000f2400080010ff */
[----:B----4-:R-:W-:Y:S05]  /*9d00*/  @!P0 BRA `(.L_x_214) ;  /* 0xfffffffc00f08947 */ /* 0x010fea000383ffff */
[----:B------:R-:W-:Y:S05]  /*9d10*/  BRA `(.L_x_103) ;  /* 0xffffffb000b07947 */ /* 0x000fea000383ffff */
.L_x_107:
[----:B------:R-:W-:Y:S07]  /*9d20*/  MOV R0, UR6 ;  /* 0x0000000600007c02 */ /* 0x000fee0008000f00 */
.L_x_215:
[----:B-1----:R1:W2:Y:S02]  /*9d30*/  SYNCS.PHASECHK.TRANS64.TRYWAIT P0, [R0+URZ+0x138], R14 ;  /* 0x0001380e000075a7 */ /* 0x0022a400080011ff */
[----:B--2---:R-:W-:Y:S05]  /*9d40*/  @!P0 NANOSLEEP.SYNCS 0x989680 ;  /* 0x009896800000895d */ /* 0x004fea0003900000 */
[----:B------:R-:W2:Y:S02]  /*9d50*/  @!P0 SYNCS.PHASECHK.TRANS64 P0, [R0+URZ+0x138], R14 ;  /* 0x0001380e000085a7 */ /* 0x000ea400080010ff */
[----:B--2---:R-:W-:Y:S05]  /*9d60*/  @!P0 BRA `(.L_x_215) ;  /* 0xfffffffc00f08947 */ /* 0x004fea000383ffff */
[----:B------:R-:W-:Y:S05]  /*9d70*/  BRA `(.L_x_216) ;  /* 0xffffffb400287947 */ /* 0x000fea000383ffff */
.L_x_108:
[----:B------:R-:W-:Y:S07]  /*9d80*/  MOV R0, UR6 ;  /* 0x0000000600007c02 */ /* 0x000fee0008000f00 */
.L_x_217:
[----:B-1----:R1:W2:Y:S02]  /*9d90*/  SYNCS.PHASECHK.TRANS64.TRYWAIT P0, [R0+URZ+0x140], R14 ;  /* 0x0001400e000075a7 */ /* 0x0022a400080011ff */
[----:B--2---:R-:W-:Y:S05]  /*9da0*/  @!P0 NANOSLEEP.SYNCS 0x989680 ;  /* 0x009896800000895d */ /* 0x004fea0003900000 */
[----:B------:R-:W2:Y:S02]  /*9db0*/  @!P0 SYNCS.PHASECHK.TRANS64 P0, [R0+URZ+0x140], R14 ;  /* 0x0001400e000085a7 */ /* 0x000ea400080010ff */
[----:B--2---:R-:W-:Y:S05]  /*9dc0*/  @!P0 BRA `(.L_x_217) ;  /* 0xfffffffc00f08947 */ /* 0x004fea000383ffff */
[----:B------:R-:W-:Y:S05]  /*9dd0*/  BRA `(.L_x_218) ;  /* 0xffffffb400647947 */ /* 0x000fea000383ffff */
.L_x_109:
[----:B------:R-:W-:Y:S07]  /*9de0*/  MOV R0, UR6 ;  /* 0x0000000600007c02 */ /* 0x000fee0008000f00 */
.L_x_219:
[----:B-1----:R1:W2:Y:S02]  /*9df0*/  SYNCS.PHASECHK.TRANS64.TRYWAIT P0, [R0+URZ+0x148], R14 ;  /* 0x0001480e000075a7 */ /* 0x0022a400080011ff */
[----:B--2---:R-:W-:Y:S05]  /*9e00*/  @!P0 NANOSLEEP.SYNCS 0x989680 ;  /* 0x009896800000895d */ /* 0x004fea0003900000 */
[----:B------:R-:W2:Y:S02]  /*9e10*/  @!P0 SYNCS.PHASECHK.TRANS64 P0, [R0+URZ+0x148], R14 ;  /* 0x0001480e000085a7 */ /* 0x000ea400080010ff */
[----:B--2---:R-:W-:Y:S05]  /*9e20*/  @!P0 BRA `(.L_x_219) ;  /* 0xfffffffc00f08947 */ /* 0x004fea000383ffff */
[----:B------:R-:W-:Y:S05]  /*9e30*/  BRA `(.L_x_220) ;  /* 0xffffffb400e87947 */ /* 0x000fea000383ffff */
.L_x_111:
[----:B------:R-:W-:-:S07]  /*9e40*/  MOV R0, UR6 ;  /* 0x0000000600007c02 */ /* 0x000fce0008000f00 */
.L_x_221:
[----:B-1----:R1:W2:Y:S02]  /*9e50*/  SYNCS.PHASECHK.TRANS64.TRYWAIT P0, [R0+URZ+0x138], R2 ;  /* 0x00013802000075a7 */ /* 0x0022a400080011ff */
[----:B--2---:R-:W-:Y:S05]  /*9e60*/  @!P0 NANOSLEEP.SYNCS 0x989680 ;  /* 0x009896800000895d */ /* 0x004fea0003900000 */
[----:B------:R-:W2:Y:S02]  /*9e70*/  @!P0 SYNCS.PHASECHK.TRANS64 P0, [R0+URZ+0x138], R2 ;  /* 0x00013802000085a7 */ /* 0x000ea400080010ff */
[----:B--2---:R-:W-:Y:S05]  /*9e80*/  @!P0 BRA `(.L_x_221) ;  /* 0xfffffffc00f08947 */ /* 0x004fea000383ffff */
[----:B------:R-:W-:Y:S05]  /*9e90*/  BRA `(.L_x_222) ;  /* 0xffffffb800587947 */ /* 0x000fea000383ffff */
.L_x_112:
[----:B-1----:R-:W-:-:S07]  /*9ea0*/  MOV R0, UR6 ;  /* 0x0000000600007c02 */ /* 0x002fce0008000f00 */
.L_x_223:
[----:B-1----:R1:W2:Y:S02]  /*9eb0*/  SYNCS.PHASECHK.TRANS64.TRYWAIT P0, [R0+URZ+0x140], R2 ;  /* 0x00014002000075a7 */ /* 0x0022a400080011ff */
[----:B--2---:R-:W-:Y:S05]  /*9ec0*/  @!P0 NANOSLEEP.SYNCS 0x989680 ;  /* 0x009896800000895d */ /* 0x004fea0003900000 */
[----:B------:R-:W2:Y:S02]  /*9ed0*/  @!P0 SYNCS.PHASECHK.TRANS64 P0, [R0+URZ+0x140], R2 ;  /* 0x00014002000085a7 */ /* 0x000ea400080010ff */
[----:B--2---:R-:W-:Y:S05]  /*9ee0*/  @!P0 BRA `(.L_x_223) ;  /* 0xfffffffc00f08947 */ /* 0x004fea000383ffff */
[----:B------:R-:W-:Y:S05]  /*9ef0*/  BRA `(.L_x_224) ;  /* 0xffffffb800487947 */ /* 0x000fea000383ffff */
.L_x_114:
[----:B--2---:R2:W4:Y:S02]  /*9f00*/  SYNCS.PHASECHK.TRANS64.TRYWAIT P0, [R0+URZ+0x160], R2 ;  /* 0x00016002000075a7 */ /* 0x00452400080011ff */
[----:B----4-:R-:W-:Y:S05]  /*9f10*/  @!P0 NANOSLEEP.SYNCS 0x989680 ;  /* 0x009896800000895d */ /* 0x010fea0003900000 */
[----:B------:R-:W4:Y:S02]  /*9f20*/  @!P0 SYNCS.PHASECHK.TRANS64 P0, [R0+URZ+0x160], R2 ;  /* 0x00016002000085a7 */ /* 0x000f2400080010ff */
[----:B----4-:R-:W-:Y:S05]  /*9f30*/  @!P0 BRA `(.L_x_114) ;  /* 0xfffffffc00f08947 */ /* 0x010fea000383ffff */
[----:B------:R-:W-:Y:S05]  /*9f40*/  BRA `(.L_x_225) ;  /* 0xffffffbc00107947 */ /* 0x000fea000383ffff */
.L_x_125:
[----:B-1----:R-:W-:Y:S04]  /*9f50*/  MOV R2, UR48 ;  /* 0x0000003000027c02 */ /* 0x002fe80008000f00 */
[----:B------:R1:W3:Y:S03]  /*9f60*/  SYNCS.PHASECHK.TRANS64.TRYWAIT P1, [R2+URZ+0x120], R3 ;  /* 0x00012003020075a7 */ /* 0x0002e600080211ff */
[----:B---3--:R-:W-:Y:S05]  /*9f70*/  @!P1 NANOSLEEP.SYNCS 0x989680 ;  /* 0x009896800000995d */ /* 0x008fea0003900000 */
[----:B------:R-:W3:Y:S02]  /*9f80*/  @!P1 SYNCS.PHASECHK.TRANS64 P1, [R2+URZ+0x120], R3 ;  /* 0x00012003020095a7 */ /* 0x000ee400080210ff */
[----:B---3--:R-:W-:Y:S05]  /*9f90*/  @!P1 BRA `(.L_x_125) ;  /* 0xfffffffc00ec9947 */ /* 0x008fea000383ffff */
[----:B------:R-:W-:Y:S05]  /*9fa0*/  BRA `(.L_x_124) ;  /* 0xffffffc8001c7947 */ /* 0x000fea000383ffff */
.L_x_127:
[----:B-1----:R1:W4:Y:S02]  /*9fb0*/  SYNCS.PHASECHK.TRANS64.TRYWAIT P0, [R112+URZ+0x180], R0 ;  /* 0x00018000700075a7 */ /* 0x00232400080011ff */
[----:B----4-:R-:W-:Y:S05]  /*9fc0*/  @!P0 NANOSLEEP.SYNCS 0x989680 ;  /* 0x009896800000895d */ /* 0x010fea0003900000 */
[----:B------:R-:W4:Y:S02]  /*9fd0*/  @!P0 SYNCS.PHASECHK.TRANS64 P0, [R112+URZ+0x180], R0 ;  /* 0x00018000700085a7 */ /* 0x000f2400080010ff */
[----:B----4-:R-:W-:Y:S05]  /*9fe0*/  @!P0 BRA `(.L_x_127) ;  /* 0xfffffffc00f08947 */ /* 0x010fea000383ffff */
[----:B------:R-:W-:Y:S05]  /*9ff0*/  BRA `(.L_x_126) ;  /* 0xffffffc800447947 */ /* 0x000fea000383ffff */
.L_x_136:
[----:B--2---:R2:W4:Y:S02]  /*a000*/  SYNCS.PHASECHK.TRANS64.TRYWAIT P0, [R2+URZ+0x120], R0 ;  /* 0x00012000020075a7 */ /* 0x00452400080011ff */
[----:B----4-:R-:W-:Y:S05]  /*a010*/  @!P0 NANOSLEEP.SYNCS 0x989680 ;  /* 0x009896800000895d */ /* 0x010fea0003900000 */
[----:B------:R-:W4:Y:S02]  /*a020*/  @!P0 SYNCS.PHASECHK.TRANS64 P0, [R2+URZ+0x120], R0 ;  /* 0x00012000020085a7 */ /* 0x000f2400080010ff */
[----:B----4-:R-:W-:Y:S05]  /*a030*/  @!P0 BRA `(.L_x_136) ;  /* 0xfffffffc00f08947 */ /* 0x010fea000383ffff */
[----:B------:R-:W-:Y:S05]  /*a040*/  BRA `(.L_x_135) ;  /* 0xffffffd400247947 */ /* 0x000fea000383ffff */
.L_x_145:
[----:B--2---:R2:W4:Y:S02]  /*a050*/  SYNCS.PHASECHK.TRANS64.TRYWAIT P0, [R4+URZ+0x120], R5 ;  /* 0x00012005040075a7 */ /* 0x00452400080011ff */
[----:B----4-:R-:W-:Y:S05]  /*a060*/  @!P0 NANOSLEEP.SYNCS 0x989680 ;  /* 0x009896800000895d */ /* 0x010fea0003900000 */
[----:B------:R-:W4:Y:S02]  /*a070*/  @!P0 SYNCS.PHASECHK.TRANS64 P0, [R4+URZ+0x120], R5 ;  /* 0x00012005040085a7 */ /* 0x000f2400080010ff */
[----:B----4-:R-:W-:Y:S05]  /*a080*/  @!P0 BRA `(.L_x_145) ;  /* 0xfffffffc00f08947 */ /* 0x010fea000383ffff */
[----:B------:R-:W-:Y:S05]  /*a090*/  BRA `(.L_x_144) ;  /* 0xffffffe0002c7947 */ /* 0x000fea000383ffff */
        .weak           $__internal_0_$__cuda_sm10x_tcgen05_guardrail_trap_col_being_dealloced_not_returned_by_alloc
        .type           $__internal_0_$__cuda_sm10x_tcgen05_guardrail_trap_col_being_dealloced_not_returned_by_alloc,@function
        .size           $__internal_0_$__cuda_sm10x_tcgen05_guardrail_trap_col_being_dealloced_not_returned_by_alloc,($__internal_1_$__cuda_sm10x_tcgen05_guardrail_trap_phase_invalid_during_alloc - $__internal_0_$__cuda_sm10x_tcgen05_guardrail_trap_col_being_dealloced_not_returned_by_alloc)
$__internal_0_$__cuda_sm10x_tcgen05_guardrail_trap_col_being_dealloced_not_returned_by_alloc:
[----:B------:R-:W-:Y:S05]  /*a0a0*/  BPT.TRAP 0x1 ;  /* 0x000000040000795c */ /* 0x000fea0000300000 */
[----:B------:R-:W-:-:S04]  /*a0b0*/  HFMA2 R3, -RZ, RZ, 0, 0 ;  /* 0x00000000ff037431 */ /* 0x000fc800000001ff */
[----:B------:R-:W-:Y:S05]  /*a0c0*/  RET.REL.NODEC R2 `(_ZN7cutlass13device_kernelINS_4gemm6kernel13GemmUniversalIN4cute5tupleIJiiiiEEENS1_10collective13CollectiveMmaINS1_35MainloopSm100TmaUmmaWarpSpecializedILi18ELi2ELi4ENS5_IJNS4_1CILi2EEENSA_ILi1EEESC_EEEEENS5_IJNSA_ILi256EEENSA_ILi96EEENSA_ILi32EEEEEENS_6half_tENS5_IJlSC_lEEESJ_SK_NS4_8TiledMMAINS4_8MMA_AtomIJNS4_26SM100_MMA_F16BF16_2x1SM_SSISJ_SJ_fLi256ELi96ELNS4_4UMMA5MajorE0ELSP_0ELNSO_7ScaleInE0ELSQ_0EEEEEENS4_6LayoutINS5_IJSC_SC_SC_EEENS5_IJNSA_ILi0EEESV_SV_EEEEENS5_IJNS4_10UnderscoreESY_SY_EEEEENS4_18SM100_TMA_2SM_LOADENS4_14ComposedLayoutINS4_7SwizzleILi2ELi4ELi3EEENS4_18smem_ptr_flag_bitsILi16EEENST_INS5_IJNSA_ILi8EEESH_EEENS5_IJSH_SC_EEEEEEEvNS4_8identityES11_S1B_vS1C_EENS_8epilogue10collective18CollectiveEpilogueINS1E_23Sm100TmaWarpSpecializedILi3ELi2ELi32ELb1ELb0EEEJNS5_IJNSA_ILi128EEESG_SH_EEENS5_IJNST_IS1J_SC_EENST_ISH_SC_EEEEESJ_SK_SJ_SK_NS1E_6fusion15FusionCallbacksIS1I_NS1O_17LinearCombinationISJ_fSJ_fLNS_15FloatRoundStyleE2EEES1K_S1N_JEEENS4_5SM1004TMEM4LOAD26SM100_TMEM_LOAD_32dp32b32xENS4_13SM90_TMA_LOADES1B_NS4_39AutoVectorizingCopyWithAssumedAlignmentILi128EEENS4_14SM90_TMA_STOREES1B_S20_S20_EEEvvEEEEvNT_6ParamsE) ;  /* 0xffffff5c02cc7950 */ /* 0x000fea0003c3ffff */
        .weak           $__internal_1_$__cuda_sm10x_tcgen05_guardrail_trap_phase_invalid_during_alloc
        .type           $__internal_1_$__cuda_sm10x_tcgen05_guardrail_trap_phase_invalid_during_alloc,@function
        .size           $__internal_1_$__cuda_sm10x_tcgen05_guardrail_trap_phase_invalid_during_alloc,($__internal_2_$__cuda_sm10x_tcgen05_guardrail_trap_unallocated_columns_being_dealloced - $__internal_1_$__cuda_sm10x_tcgen05_guardrail_trap_phase_invalid_during_alloc)
$__internal_1_$__cuda_sm10x_tcgen05_guardrail_trap_phase_invalid_during_alloc:
[----:B------:R-:W-:Y:S05]  /*a0d0*/  BPT.TRAP 0x1 ;  /* 0x000000040000795c */ /* 0x000fea0000300000 */
[----:B------:R-:W-:-:S04]  /*a0e0*/  MOV R3, 0x0 ;  /* 0x0000000000037802 */ /* 0x000fc80000000f00 */
[----:B------:R-:W-:Y:S05]  /*a0f0*/  RET.REL.NODEC R2 `(_ZN7cutlass13device_kernelINS_4gemm6kernel13GemmUniversalIN4cute5tupleIJiiiiEEENS1_10collective13CollectiveMmaINS1_35MainloopSm100TmaUmmaWarpSpecializedILi18ELi2ELi4ENS5_IJNS4_1CILi2EEENSA_ILi1EEESC_EEEEENS5_IJNSA_ILi256EEENSA_ILi96EEENSA_ILi32EEEEEENS_6half_tENS5_IJlSC_lEEESJ_SK_NS4_8TiledMMAINS4_8MMA_AtomIJNS4_26SM100_MMA_F16BF16_2x1SM_SSISJ_SJ_fLi256ELi96ELNS4_4UMMA5MajorE0ELSP_0ELNSO_7ScaleInE0ELSQ_0EEEEEENS4_6LayoutINS5_IJSC_SC_SC_EEENS5_IJNSA_ILi0EEESV_SV_EEEEENS5_IJNS4_10UnderscoreESY_SY_EEEEENS4_18SM100_TMA_2SM_LOADENS4_14ComposedLayoutINS4_7SwizzleILi2ELi4ELi3EEENS4_18smem_ptr_flag_bitsILi16EEENST_INS5_IJNSA_ILi8EEESH_EEENS5_IJSH_SC_EEEEEEEvNS4_8identityES11_S1B_vS1C_EENS_8epilogue10collective18CollectiveEpilogueINS1E_23Sm100TmaWarpSpecializedILi3ELi2ELi32ELb1ELb0EEEJNS5_IJNSA_ILi128EEESG_SH_EEENS5_IJNST_IS1J_SC_EENST_ISH_SC_EEEEESJ_SK_SJ_SK_NS1E_6fusion15FusionCallbacksIS1I_NS1O_17LinearCombinationISJ_fSJ_fLNS_15FloatRoundStyleE2EEES1K_S1N_JEEENS4_5SM1004TMEM4LOAD26SM100_TMEM_LOAD_32dp32b32xENS4_13SM90_TMA_LOADES1B_NS4_39AutoVectorizingCopyWithAssumedAlignmentILi128EEENS4_14SM90_TMA_STOREES1B_S20_S20_EEEvvEEEEvNT_6ParamsE) ;  /* 0xffffff5c02c07950 */ /* 0x000fea0003c3ffff */
        .weak           $__internal_2_$__cuda_sm10x_tcgen05_guardrail_trap_unallocated_columns_being_dealloced
        .type           $__internal_2_$__cuda_sm10x_tcgen05_guardrail_trap_unallocated_columns_being_dealloced,@function
        .size           $__internal_2_$__cuda_sm10x_tcgen05_guardrail_trap_unallocated_columns_being_dealloced,(.L_x_227 - $__internal_2_$__cuda_sm10x_tcgen05_guardrail_trap_unallocated_columns_being_dealloced)
$__internal_2_$__cuda_sm10x_tcgen05_guardrail_trap_unallocated_columns_being_dealloced:
[----:B------:R-:W-:Y:S05]  /*a100*/  BPT.TRAP 0x1 ;  /* 0x000000040000795c */ /* 0x000fea0000300000 */
[----:B------:R-:W-:-:S04]  /*a110*/  HFMA2 R3, -RZ, RZ, 0, 0 ;  /* 0x00000000ff037431 */ /* 0x000fc800000001ff */
[----:B------:R-:W-:Y:S05]  /*a120*/  RET.REL.NODEC R2 `(_ZN7cutlass13device_kernelINS_4gemm6kernel13GemmUniversalIN4cute5tupleIJiiiiEEENS1_10collective13CollectiveMmaINS1_35MainloopSm100TmaUmmaWarpSpecializedILi18ELi2ELi4ENS5_IJNS4_1CILi2EEENSA_ILi1EEESC_EEEEENS5_IJNSA_ILi256EEENSA_ILi96EEENSA_ILi32EEEEEENS_6half_tENS5_IJlSC_lEEESJ_SK_NS4_8TiledMMAINS4_8MMA_AtomIJNS4_26SM100_MMA_F16BF16_2x1SM_SSISJ_SJ_fLi256ELi96ELNS4_4UMMA5MajorE0ELSP_0ELNSO_7ScaleInE0ELSQ_0EEEEEENS4_6LayoutINS5_IJSC_SC_SC_EEENS5_IJNSA_ILi0EEESV_SV_EEEEENS5_IJNS4_10UnderscoreESY_SY_EEEEENS4_18SM100_TMA_2SM_LOADENS4_14ComposedLayoutINS4_7SwizzleILi2ELi4ELi3EEENS4_18smem_ptr_flag_bitsILi16EEENST_INS5_IJNSA_ILi8EEESH_EEENS5_IJSH_SC_EEEEEEEvNS4_8identityES11_S1B_vS1C_EENS_8epilogue10collective18CollectiveEpilogueINS1E_23Sm100TmaWarpSpecializedILi3ELi2ELi32ELb1ELb0EEEJNS5_IJNSA_ILi128EEESG_SH_EEENS5_IJNST_IS1J_SC_EENST_ISH_SC_EEEEESJ_SK_SJ_SK_NS1E_6fusion15FusionCallbacksIS1I_NS1O_17LinearCombinationISJ_fSJ_fLNS_15FloatRoundStyleE2EEES1K_S1N_JEEENS4_5SM1004TMEM4LOAD26SM100_TMEM_LOAD_32dp32b32xENS4_13SM90_TMA_LOADES1B_NS4_39AutoVectorizingCopyWithAssumedAlignmentILi128EEENS4_14SM90_TMA_STOREES1B_S20_S20_EEEvvEEEEvNT_6ParamsE) ;  /* 0xffffff5c02b47950 */ /* 0x000fea0003c3ffff */
.L_x_226:
[----:B------:R-:W-:-:S00]  /*a130*/  BRA `(.L_x_226) ;  /* 0xfffffffc00fc7947 */ /* 0x000fc0000383ffff */
[----:B------:R-:W-:-:S00]  /*a140*/  NOP ;  /* 0x0000000000007918 */ /* 0x000fc00000000000 */
        /* <DEDUP_REMOVED lines=11> */
.L_x_227:


//--------------------- .nv.global.init           --------------------------
	.section	.nv.global.init,"aw",@progbits
.nv.global.init:
	.type		$str$27,@object
	.size		$str$27,($str$28 - $str$27)
$str$27:
        /*0000*/ 	.byte	0x28, 0x61, 0x64, 0x64, 0x72, 0x65, 0x73, 0x73, 0x20, 0x26, 0x20, 0x6d, 0x61, 0x73, 0x6b, 0x29
        /*0010*/ 	.byte	0x20, 0x3d, 0x3d, 0x20, 0x30, 0x00
	.type		$str$28,@object
	.size		$str$28,($str$26 - $str$28)
$str$28:
        /*0016*/ 	.byte	0x2f, 0x74, 0x6d, 0x70, 0x2f, 0x63, 0x75, 0x74, 0x6c, 0x61, 0x73, 0x73, 0x5f, 0x73, 0x77, 0x65
        /*0026*/ 	.byte	0x65, 0x70, 0x5f, 0x73, 0x72, 0x63, 0x2f, 0x69, 0x6e, 0x63, 0x6c, 0x75, 0x64, 0x65, 0x2f, 0x63
        /*0036*/ 	.byte	0x75, 0x74, 0x65, 0x2f, 0x70, 0x6f, 0x69, 0x6e, 0x74, 0x65, 0x72, 0x5f, 0x66, 0x6c, 0x61, 0x67
        /*0046*/ 	.byte	0x67, 0x65, 0x64, 0x2e, 0x68, 0x70, 0x70, 0x00
	.type		$str$26,@object
	.size		$str$26,($str$25 - $str$26)
$str$26:
        /*004e*/ 	.byte	0x2f, 0x74, 0x6d, 0x70, 0x2f, 0x63, 0x75, 0x74, 0x6c, 0x61, 0x73, 0x73, 0x5f, 0x73, 0x77, 0x65
        /*005e*/ 	.byte	0x65, 0x70, 0x5f, 0x73, 0x72, 0x63, 0x2f, 0x69, 0x6e, 0x63, 0x6c, 0x75, 0x64, 0x65, 0x2f, 0x63
        /*006e*/ 	.byte	0x75, 0x74, 0x65, 0x2f, 0x61, 0x74, 0x6f, 0x6d, 0x2f, 0x63, 0x6f, 0x70, 0x79, 0x5f, 0x74, 0x72
        /*007e*/ 	.byte	0x61, 0x69, 0x74, 0x73, 0x5f, 0x73, 0x6d, 0x31, 0x30, 0x30, 0x2e, 0x68, 0x70, 0x70, 0x00
	.type		$str$25,@object
	.size		$str$25,(__unnamed_1 - $str$25)
$str$25:
        /*008d*/ 	.byte	0x28, 0x28, 0x75, 0x69, 0x6e, 0x74, 0x33, 0x32, 0x5f, 0x74, 0x28, 0x74, 0x68, 0x72, 0x65, 0x61
        /*009d*/ 	.byte	0x64, 0x49, 0x64, 0x78, 0x2e, 0x78, 0x29, 0x20, 0x2f, 0x20, 0x33, 0x32, 0x29, 0x20, 0x25, 0x20
        /*00ad*/ 	.byte	0x34, 0x29, 0x20, 0x3d, 0x3d, 0x20, 0x28, 0x28, 0x28, 0x74, 0x6d, 0x65, 0x6d, 0x5f, 0x61, 0x64
        /*00bd*/ 	.byte	0x64, 0x72, 0x20, 0x3e, 0x3e, 0x20, 0x31, 0x36, 0x29, 0x20, 0x2f, 0x20, 0x33, 0x32, 0x29, 0x20
        /*00cd*/ 	.byte	0x25, 0x20, 0x34, 0x29, 0x00
	.type		__unnamed_1,@object
	.size		__unnamed_1,(__unnamed_2 - __unnamed_1)
__unnamed_1:
        /*00d2*/ 	.byte	0x61, 0x75, 0x74, 0x6f, 0x20, 0x63, 0x75, 0x74, 0x65, 0x3a, 0x3a, 0x61, 0x73, 0x5f, 0x70, 0x6f
        /* <DEDUP_REMOVED lines=24> */
        /*0262*/ 	.byte	0x3e, 0x3e, 0x3e, 0x3e, 0x5d, 0x00
	.type		__unnamed_2,@object
	.size		__unnamed_2,(.L_2 - __unnamed_2)
__unnamed_2:
        /* <DEDUP_REMOVED lines=42> */
        /*0508*/ 	.byte	0x3e, 0x3e, 0x5d, 0x00
.L_2:


//--------------------- .nv.shared._ZN7cutlass13device_kernelINS_4gemm6kernel13GemmUniversalIN4cute5tupleIJiiiiEEENS1_10collective13CollectiveMmaINS1_35MainloopSm100TmaUmmaWarpSpecializedILi18ELi2ELi4ENS5_IJNS4_1CILi2EEENSA_ILi1EEESC_EEEEENS5_IJNSA_ILi256EEENSA_ILi96EEENSA_ILi32EEEEEENS_6half_tENS5_IJlSC_lEEESJ_SK_NS4_8TiledMMAINS4_8MMA_AtomIJNS4_26SM100_MMA_F16BF16_2x1SM_SSISJ_SJ_fLi256ELi96ELNS4_4UMMA5MajorE0ELSP_0ELNSO_7ScaleInE0ELSQ_0EEEEEENS4_6LayoutINS5_IJSC_SC_SC_EEENS5_IJNSA_ILi0EEESV_SV_EEEEENS5_IJNS4_10UnderscoreESY_SY_EEEEENS4_18SM100_TMA_2SM_LOADENS4_14ComposedLayoutINS4_7SwizzleILi2ELi4ELi3EEENS4_18smem_ptr_flag_bitsILi16EEENST_INS5_IJNSA_ILi8EEESH_EEENS5_IJSH_SC_EEEEEEEvNS4_8identityES11_S1B_vS1C_EENS_8epilogue10collective18CollectiveEpilogueINS1E_23Sm100TmaWarpSpecializedILi3ELi2ELi32ELb1ELb0EEEJNS5_IJNSA_ILi128EEESG_SH_EEENS5_IJNST_IS1J_SC_EENST_ISH_SC_EEEEESJ_SK_SJ_SK_NS1E_6fusion15FusionCallbacksIS1I_NS1O_17LinearCombinationISJ_fSJ_fLNS_15FloatRoundStyleE2EEES1K_S1N_JEEENS4_5SM1004TMEM4LOAD26SM100_TMEM_LOAD_32dp32b32xENS4_13SM90_TMA_LOADES1B_NS4_39AutoVectorizingCopyWithAssumedAlignmentILi128EEENS4_14SM90_TMA_STOREES1B_S20_S20_EEEvvEEEEvNT_6ParamsE --------------------------
	.section	.nv.shared._ZN7cutlass13device_kernelINS_4gemm6kernel13GemmUniversalIN4cute5tupleIJiiiiEEENS1_10collective13CollectiveMmaINS1_35MainloopSm100TmaUmmaWarpSpecializedILi18ELi2ELi4ENS5_IJNS4_1CILi2EEENSA_ILi1EEESC_EEEEENS5_IJNSA_ILi256EEENSA_ILi96EEENSA_ILi32EEEEEENS_6half_tENS5_IJlSC_lEEESJ_SK_NS4_8TiledMMAINS4_8MMA_AtomIJNS4_26SM100_MMA_F16BF16_2x1SM_SSISJ_SJ_fLi256ELi96ELNS4_4UMMA5MajorE0ELSP_0ELNSO_7ScaleInE0ELSQ_0EEEEEENS4_6LayoutINS5_IJSC_SC_SC_EEENS5_IJNSA_ILi0EEESV_SV_EEEEENS5_IJNS4_10UnderscoreESY_SY_EEEEENS4_18SM100_TMA_2SM_LOADENS4_14ComposedLayoutINS4_7SwizzleILi2ELi4ELi3EEENS4_18smem_ptr_flag_bitsILi16EEENST_INS5_IJNSA_ILi8EEESH_EEENS5_IJSH_SC_EEEEEEEvNS4_8identityES11_S1B_vS1C_EENS_8epilogue10collective18CollectiveEpilogueINS1E_23Sm100TmaWarpSpecializedILi3ELi2ELi32ELb1ELb0EEEJNS5_IJNSA_ILi128EEESG_SH_EEENS5_IJNST_IS1J_SC_EENST_ISH_SC_EEEEESJ_SK_SJ_SK_NS1E_6fusion15FusionCallbacksIS1I_NS1O_17LinearCombinationISJ_fSJ_fLNS_15FloatRoundStyleE2EEES1K_S1N_JEEENS4_5SM1004TMEM4LOAD26SM100_TMEM_LOAD_32dp32b32xENS4_13SM90_TMA_LOADES1B_NS4_39AutoVectorizingCopyWithAssumedAlignmentILi128EEENS4_14SM90_TMA_STOREES1B_S20_S20_EEEvvEEEEvNT_6ParamsE,"aw",@nobits
	.sectionflags	@""
	.align	16
	.zero		1024


//--------------------- .nv.shared.reserved.0     --------------------------
	.section	.nv.shared.reserved.0,"aw",@nobits
	.weak		__nv_reservedSMEM_offset_0_alias
	.size		__nv_reservedSMEM_offset_0_alias, 0, 64
	.other		__nv_reservedSMEM_offset_0_alias,@"STO_CUDA_RESERVED_SHARED STV_DEFAULT"
__nv_reservedSMEM_offset_0_alias:
	.zero		0
.nv.shared.reserved.0:
	.zero		64
	.weak		__nv_reservedSMEM_tcgen05_partition
	.type		__nv_reservedSMEM_tcgen05_partition,@object
	.size		__nv_reservedSMEM_tcgen05_partition,(.L_0 - __nv_reservedSMEM_tcgen05_partition)
__nv_reservedSMEM_tcgen05_partition:
	.zero		32
.L_0:


//--------------------- .nv.global                --------------------------
	.section	.nv.global,"aw",@nobits
.nv.global:
	.type		_ZN40_INTERNAL_33f4d635_4_k_cu_03950335_205944cute1_E,@object
	.size		_ZN40_INTERNAL_33f4d635_4_k_cu_03950335_205944cute1_E,(_ZN40_INTERNAL_33f4d635_4_k_cu_03950335_205944cuda3std3__45__cpo6cbeginE - _ZN40_INTERNAL_33f4d635_4_k_cu_03950335_205944cute1_E)
_ZN40_INTERNAL_33f4d635_4_k_cu_03950335_205944cute1_E:
	.zero		1
	.type		_ZN40_INTERNAL_33f4d635_4_k_cu_03950335_205944cuda3std3__45__cpo6cbeginE,@object
	.size		_ZN40_INTERNAL_33f4d635_4_k_cu_03950335_205944cuda3std3__45__cpo6cbeginE,(_ZN40_INTERNAL_33f4d635_4_k_cu_03950335_205944cuda3std3__48in_placeE - _ZN40_INTERNAL_33f4d635_4_k_cu_03950335_205944cuda3std3__45__cpo6cbeginE)
_ZN40_INTERNAL_33f4d635_4_k_cu_03950335_205944cuda3std3__45__cpo6cbeginE:
	.zero		1
	.type		_ZN40_INTERNAL_33f4d635_4_k_cu_03950335_205944cuda3std3__48in_placeE,@object
	.size		_ZN40_INTERNAL_33f4d635_4_k_cu_03950335_205944cuda3std3__48in_placeE,(_ZN40_INTERNAL_33f4d635_4_k_cu_03950335_205944cuda3std6ranges3__45__cpo9iter_moveE - _ZN40_INTERNAL_33f4d635_4_k_cu_03950335_205944cuda3std3__48in_placeE)
_ZN40_INTERNAL_33f4d635_4_k_cu_03950335_205944cuda3std3__48in_placeE:
	.zero		1
	.type		_ZN40_INTERNAL_33f4d635_4_k_cu_03950335_205944cuda3std6ranges3__45__cpo9iter_moveE,@object
	.size		_ZN40_INTERNAL_33f4d635_4_k_cu_03950335_205944cuda3std6ranges3__45__cpo9iter_moveE,(_ZN40_INTERNAL_33f4d635_4_k_cu_03950335_205944cuda3std3__45__cpo5beginE - _ZN40_INTERNAL_33f4d635_4_k_cu_03950335_205944cuda3std6ranges3__45__cpo9iter_moveE)
_ZN40_INTERNAL_33f4d635_4_k_cu_03950335_205944cuda3std6ranges3__45__cpo9iter_moveE:
	.zero		1
	.type		_ZN40_INTERNAL_33f4d635_4_k_cu_03950335_205944cuda3std3__45__cpo5beginE,@object
	.size		_ZN40_INTERNAL_33f4d635_4_k_cu_03950335_205944cuda3std3__45__cpo5beginE,(_ZN40_INTERNAL_33f4d635_4_k_cu_03950335_205944cuda3std3__442_GLOBAL__N__33f4d635_4_k_cu_03950335_205946ignoreE - _ZN40_INTERNAL_33f4d635_4_k_cu_03950335_205944cuda3std3__45__cpo5beginE)
_ZN40_INTERNAL_33f4d635_4_k_cu_03950335_205944cuda3std3__45__cpo5beginE:
	.zero		1
	.type		_ZN40_INTERNAL_33f4d635_4_k_cu_03950335_205944cuda3std3__442_GLOBAL__N__33f4d635_4_k_cu_03950335_205946ignoreE,@object
	.size		_ZN40_INTERNAL_33f4d635_4_k_cu_03950335_205944cuda3std3__442_GLOBAL__N__33f4d635_4_k_cu_03950335_205946ignoreE,(_ZN40_INTERNAL_33f4d635_4_k_cu_03950335_205944cute7productE - _ZN40_INTERNAL_33f4d635_4_k_cu_03950335_205944cuda3std3__442_GLOBAL__N__33f4d635_4_k_cu_03950335_205946ignoreE)
_ZN40_INTERNAL_33f4d635_4_k_cu_03950335_205944cuda3std3__442_GLOBAL__N__33f4d635_4_k_cu_03950335_205946ignoreE:
	.zero		1
	.type		_ZN40_INTERNAL_33f4d635_4_k_cu_03950335_205944cute7productE,@object
	.size		_ZN40_INTERNAL_33f4d635_4_k_cu_03950335_205944cute7productE,(_ZN40_INTERNAL_33f4d635_4_k_cu_03950335_205944cuda3std3__45__cpo3endE - _ZN40_INTERNAL_33f4d635_4_k_cu_03950335_205944cute7productE)
_ZN40_INTERNAL_33f4d635_4_k_cu_03950335_205944cute7productE:
	.zero		1
	.type		_ZN40_INTERNAL_33f4d635_4_k_cu_03950335_205944cuda3std3__45__cpo3endE,@object
	.size		_ZN40_INTERNAL_33f4d635_4_k_cu_03950335_205944cuda3std3__45__cpo3endE,(_ZN40_INTERNAL_33f4d635_4_k_cu_03950335_205944cuda3std3__419piecewise_constructE - _ZN40_INTERNAL_33f4d635_4_k_cu_03950335_205944cuda3std3__45__cpo3endE)
_ZN40_INTERNAL_33f4d635_4_k_cu_03950335_205944cuda3std3__45__cpo3endE:
	.zero		1
	.type		_ZN40_INTERNAL_33f4d635_4_k_cu_03950335_205944cuda3std3__419piecewise_constructE,@object
	.size		_ZN40_INTERNAL_33f4d635_4_k_cu_03950335_205944cuda3std3__419piecewise_constructE,(_ZN40_INTERNAL_33f4d635_4_k_cu_03950335_205944cuda3std3__45__cpo4cendE - _ZN40_INTERNAL_33f4d635_4_k_cu_03950335_205944cuda3std3__419piecewise_constructE)
_ZN40_INTERNAL_33f4d635_4_k_cu_03950335_205944cuda3std3__419piecewise_constructE:
	.zero		1
	.type		_ZN40_INTERNAL_33f4d635_4_k_cu_03950335_205944cuda3std3__45__cpo4cendE,@object
	.size		_ZN40_INTERNAL_33f4d635_4_k_cu_03950335_205944cuda3std3__45__cpo4cendE,(_ZN40_INTERNAL_33f4d635_4_k_cu_03950335_205944cuda3std6ranges3__45__cpo4swapE - _ZN40_INTERNAL_33f4d635_4_k_cu_03950335_205944cuda3std3__45__cpo4cendE)
_ZN40_INTERNAL_33f4d635_4_k_cu_03950335_205944cuda3std3__45__cpo4cendE:
	.zero		1
	.type		_ZN40_INTERNAL_33f4d635_4_k_cu_03950335_205944cuda3std6ranges3__45__cpo4swapE,@object
	.size		_ZN40_INTERNAL_33f4d635_4_k_cu_03950335_205944cuda3std6ranges3__45__cpo4swapE,(.L_10 - _ZN40_INTERNAL_33f4d635_4_k_cu_03950335_205944cuda3std6ranges3__45__cpo4swapE)
_ZN40_INTERNAL_33f4d635_4_k_cu_03950335_205944cuda3std6ranges3__45__cpo4swapE:
	.zero		1
.L_10:


//--------------------- .nv.constant0._ZN7cutlass13device_kernelINS_4gemm6kernel13GemmUniversalIN4cute5tupleIJiiiiEEENS1_10collective13CollectiveMmaINS1_35MainloopSm100TmaUmmaWarpSpecializedILi18ELi2ELi4ENS5_IJNS4_1CILi2EEENSA_ILi1EEESC_EEEEENS5_IJNSA_ILi256EEENSA_ILi96EEENSA_ILi32EEEEEENS_6half_tENS5_IJlSC_lEEESJ_SK_NS4_8TiledMMAINS4_8MMA_AtomIJNS4_26SM100_MMA_F16BF16_2x1SM_SSISJ_SJ_fLi256ELi96ELNS4_4UMMA5MajorE0ELSP_0ELNSO_7ScaleInE0ELSQ_0EEEEEENS4_6LayoutINS5_IJSC_SC_SC_EEENS5_IJNSA_ILi0EEESV_SV_EEEEENS5_IJNS4_10UnderscoreESY_SY_EEEEENS4_18SM100_TMA_2SM_LOADENS4_14ComposedLayoutINS4_7SwizzleILi2ELi4ELi3EEENS4_18smem_ptr_flag_bitsILi16EEENST_INS5_IJNSA_ILi8EEESH_EEENS5_IJSH_SC_EEEEEEEvNS4_8identityES11_S1B_vS1C_EENS_8epilogue10collective18CollectiveEpilogueINS1E_23Sm100TmaWarpSpecializedILi3ELi2ELi32ELb1ELb0EEEJNS5_IJNSA_ILi128EEESG_SH_EEENS5_IJNST_IS1J_SC_EENST_ISH_SC_EEEEESJ_SK_SJ_SK_NS1E_6fusion15FusionCallbacksIS1I_NS1O_17LinearCombinationISJ_fSJ_fLNS_15FloatRoundStyleE2EEES1K_S1N_JEEENS4_5SM1004TMEM4LOAD26SM100_TMEM_LOAD_32dp32b32xENS4_13SM90_TMA_LOADES1B_NS4_39AutoVectorizingCopyWithAssumedAlignmentILi128EEENS4_14SM90_TMA_STOREES1B_S20_S20_EEEvvEEEEvNT_6ParamsE --------------------------
	.section	.nv.constant0._ZN7cutlass13device_kernelINS_4gemm6kernel13GemmUniversalIN4cute5tupleIJiiiiEEENS1_10collective13CollectiveMmaINS1_35MainloopSm100TmaUmmaWarpSpecializedILi18ELi2ELi4ENS5_IJNS4_1CILi2EEENSA_ILi1EEESC_EEEEENS5_IJNSA_ILi256EEENSA_ILi96EEENSA_ILi32EEEEEENS_6half_tENS5_IJlSC_lEEESJ_SK_NS4_8TiledMMAINS4_8MMA_AtomIJNS4_26SM100_MMA_F16BF16_2x1SM_SSISJ_SJ_fLi256ELi96ELNS4_4UMMA5MajorE0ELSP_0ELNSO_7ScaleInE0ELSQ_0EEEEEENS4_6LayoutINS5_IJSC_SC_SC_EEENS5_IJNSA_ILi0EEESV_SV_EEEEENS5_IJNS4_10UnderscoreESY_SY_EEEEENS4_18SM100_TMA_2SM_LOADENS4_14ComposedLayoutINS4_7SwizzleILi2ELi4ELi3EEENS4_18smem_ptr_flag_bitsILi16EEENST_INS5_IJNSA_ILi8EEESH_EEENS5_IJSH_SC_EEEEEEEvNS4_8identityES11_S1B_vS1C_EENS_8epilogue10collective18CollectiveEpilogueINS1E_23Sm100TmaWarpSpecializedILi3ELi2ELi32ELb1ELb0EEEJNS5_IJNSA_ILi128EEESG_SH_EEENS5_IJNST_IS1J_SC_EENST_ISH_SC_EEEEESJ_SK_SJ_SK_NS1E_6fusion15FusionCallbacksIS1I_NS1O_17LinearCombinationISJ_fSJ_fLNS_15FloatRoundStyleE2EEES1K_S1N_JEEENS4_5SM1004TMEM4LOAD26SM100_TMEM_LOAD_32dp32b32xENS4_13SM90_TMA_LOADES1B_NS4_39AutoVectorizingCopyWithAssumedAlignmentILi128EEENS4_14SM90_TMA_STOREES1B_S20_S20_EEEvvEEEEvNT_6ParamsE,"a",@progbits
	.sectionflags	@""
	.align	4
.nv.constant0._ZN7cutlass13device_kernelINS_4gemm6kernel13GemmUniversalIN4cute5tupleIJiiiiEEENS1_10collective13CollectiveMmaINS1_35MainloopSm100TmaUmmaWarpSpecializedILi18ELi2ELi4ENS5_IJNS4_1CILi2EEENSA_ILi1EEESC_EEEEENS5_IJNSA_ILi256EEENSA_ILi96EEENSA_ILi32EEEEEENS_6half_tENS5_IJlSC_lEEESJ_SK_NS4_8TiledMMAINS4_8MMA_AtomIJNS4_26SM100_MMA_F16BF16_2x1SM_SSISJ_SJ_fLi256ELi96ELNS4_4UMMA5MajorE0ELSP_0ELNSO_7ScaleInE0ELSQ_0EEEEEENS4_6LayoutINS5_IJSC_SC_SC_EEENS5_IJNSA_ILi0EEESV_SV_EEEEENS5_IJNS4_10UnderscoreESY_SY_EEEEENS4_18SM100_TMA_2SM_LOADENS4_14ComposedLayoutINS4_7SwizzleILi2ELi4ELi3EEENS4_18smem_ptr_flag_bitsILi16EEENST_INS5_IJNSA_ILi8EEESH_EEENS5_IJSH_SC_EEEEEEEvNS4_8identityES11_S1B_vS1C_EENS_8epilogue10collective18CollectiveEpilogueINS1E_23Sm100TmaWarpSpecializedILi3ELi2ELi32ELb1ELb0EEEJNS5_IJNSA_ILi128EEESG_SH_EEENS5_IJNST_IS1J_SC_EENST_ISH_SC_EEEEESJ_SK_SJ_SK_NS1E_6fusion15FusionCallbacksIS1I_NS1O_17LinearCombinationISJ_fSJ_fLNS_15FloatRoundStyleE2EEES1K_S1N_JEEENS4_5SM1004TMEM4LOAD26SM100_TMEM_LOAD_32dp32b32xENS4_13SM90_TMA_LOADES1B_NS4_39AutoVectorizingCopyWithAssumedAlignmentILi128EEENS4_14SM90_TMA_STOREES1B_S20_S20_EEEvvEEEEvNT_6ParamsE:
	.zero		2944


//--------------------- SYMBOLS --------------------------

	.type		.nv.reservedSmem.offset0,@object
	.size		.nv.reservedSmem.offset0,0x4
	.type		.nv.reservedSmem.cap,@object
	.size		.nv.reservedSmem.cap,0x4
	.type		__assertfail,@function
